//
// Generated by NVIDIA NVVM Compiler
//
// Compiler Build ID: CL-36424714
// Cuda compilation tools, release 13.0, V13.0.88
// Based on NVVM 20.0.0
//

.version 9.0
.target sm_100
.address_size 64

	// .globl	_Z13knn_kernel_2dPK6float2iS1_iP6PairIFiii
.extern .shared .align 16 .b8 smem_uchar[];

.visible .entry _Z13knn_kernel_2dPK6float2iS1_iP6PairIFiii(
	.param .u64 .ptr .align 1 _Z13knn_kernel_2dPK6float2iS1_iP6PairIFiii_param_0,
	.param .u32 _Z13knn_kernel_2dPK6float2iS1_iP6PairIFiii_param_1,
	.param .u64 .ptr .align 1 _Z13knn_kernel_2dPK6float2iS1_iP6PairIFiii_param_2,
	.param .u32 _Z13knn_kernel_2dPK6float2iS1_iP6PairIFiii_param_3,
	.param .u64 .ptr .align 1 _Z13knn_kernel_2dPK6float2iS1_iP6PairIFiii_param_4,
	.param .u32 _Z13knn_kernel_2dPK6float2iS1_iP6PairIFiii_param_5,
	.param .u32 _Z13knn_kernel_2dPK6float2iS1_iP6PairIFiii_param_6,
	.param .u32 _Z13knn_kernel_2dPK6float2iS1_iP6PairIFiii_param_7
)
{
	.local .align 16 .b8 	__local_depot0[256];
	.reg .b64 	%SP;
	.reg .b64 	%SPL;
	.reg .pred 	%p<288>;
	.reg .b16 	%rs<7>;
	.reg .b32 	%r<438>;
	.reg .b32 	%f<249>;
	.reg .b64 	%rd<37>;

	mov.u64 	%SPL, __local_depot0;
	ld.param.u64 	%rd12, [_Z13knn_kernel_2dPK6float2iS1_iP6PairIFiii_param_0];
	ld.param.u32 	%r86, [_Z13knn_kernel_2dPK6float2iS1_iP6PairIFiii_param_1];
	ld.param.u64 	%rd13, [_Z13knn_kernel_2dPK6float2iS1_iP6PairIFiii_param_2];
	ld.param.u32 	%r87, [_Z13knn_kernel_2dPK6float2iS1_iP6PairIFiii_param_3];
	ld.param.u32 	%r88, [_Z13knn_kernel_2dPK6float2iS1_iP6PairIFiii_param_5];
	ld.param.u32 	%r89, [_Z13knn_kernel_2dPK6float2iS1_iP6PairIFiii_param_6];
	ld.param.u32 	%r90, [_Z13knn_kernel_2dPK6float2iS1_iP6PairIFiii_param_7];
	add.u64 	%rd1, %SPL, 0;
	add.u64 	%rd2, %SPL, 128;
	mov.u32 	%r1, %tid.x;
	and.b32  	%r437, %r1, 31;
	shr.u32 	%r91, %r1, 5;
	mov.u32 	%r92, %ctaid.x;
	mad.lo.s32 	%r3, %r90, %r92, %r91;
	shr.s32 	%r4, %r88, 5;
	setp.lt.s32 	%p1, %r4, 1;
	@%p1 bra 	$L__BB0_2;
	mov.b32 	%r93, 2139095040;
	st.local.u32 	[%rd1], %r93;
	mov.b32 	%r94, -1;
	st.local.u32 	[%rd2], %r94;
$L__BB0_2:
	setp.lt.s32 	%p2, %r4, 2;
	@%p2 bra 	$L__BB0_4;
	mov.b32 	%r95, 2139095040;
	st.local.u32 	[%rd1+4], %r95;
	mov.b32 	%r96, -1;
	st.local.u32 	[%rd2+4], %r96;
$L__BB0_4:
	setp.lt.s32 	%p3, %r4, 3;
	@%p3 bra 	$L__BB0_6;
	mov.b32 	%r97, 2139095040;
	st.local.u32 	[%rd1+8], %r97;
	mov.b32 	%r98, -1;
	st.local.u32 	[%rd2+8], %r98;
$L__BB0_6:
	setp.lt.s32 	%p4, %r4, 4;
	@%p4 bra 	$L__BB0_8;
	mov.b32 	%r99, 2139095040;
	st.local.u32 	[%rd1+12], %r99;
	mov.b32 	%r100, -1;
	st.local.u32 	[%rd2+12], %r100;
$L__BB0_8:
	setp.lt.s32 	%p5, %r4, 5;
	@%p5 bra 	$L__BB0_10;
	mov.b32 	%r101, 2139095040;
	st.local.u32 	[%rd1+16], %r101;
	mov.b32 	%r102, -1;
	st.local.u32 	[%rd2+16], %r102;
$L__BB0_10:
	setp.lt.s32 	%p6, %r4, 6;
	@%p6 bra 	$L__BB0_12;
	mov.b32 	%r103, 2139095040;
	st.local.u32 	[%rd1+20], %r103;
	mov.b32 	%r104, -1;
	st.local.u32 	[%rd2+20], %r104;
$L__BB0_12:
	setp.lt.s32 	%p7, %r4, 7;
	@%p7 bra 	$L__BB0_14;
	mov.b32 	%r105, 2139095040;
	st.local.u32 	[%rd1+24], %r105;
	mov.b32 	%r106, -1;
	st.local.u32 	[%rd2+24], %r106;
$L__BB0_14:
	setp.lt.s32 	%p8, %r4, 8;
	@%p8 bra 	$L__BB0_16;
	mov.b32 	%r107, 2139095040;
	st.local.u32 	[%rd1+28], %r107;
	mov.b32 	%r108, -1;
	st.local.u32 	[%rd2+28], %r108;
$L__BB0_16:
	setp.lt.s32 	%p9, %r4, 9;
	@%p9 bra 	$L__BB0_18;
	mov.b32 	%r109, 2139095040;
	st.local.u32 	[%rd1+32], %r109;
	mov.b32 	%r110, -1;
	st.local.u32 	[%rd2+32], %r110;
$L__BB0_18:
	setp.lt.s32 	%p10, %r4, 10;
	@%p10 bra 	$L__BB0_20;
	mov.b32 	%r111, 2139095040;
	st.local.u32 	[%rd1+36], %r111;
	mov.b32 	%r112, -1;
	st.local.u32 	[%rd2+36], %r112;
$L__BB0_20:
	setp.lt.s32 	%p11, %r4, 11;
	@%p11 bra 	$L__BB0_22;
	mov.b32 	%r113, 2139095040;
	st.local.u32 	[%rd1+40], %r113;
	mov.b32 	%r114, -1;
	st.local.u32 	[%rd2+40], %r114;
$L__BB0_22:
	setp.lt.s32 	%p12, %r4, 12;
	@%p12 bra 	$L__BB0_24;
	mov.b32 	%r115, 2139095040;
	st.local.u32 	[%rd1+44], %r115;
	mov.b32 	%r116, -1;
	st.local.u32 	[%rd2+44], %r116;
$L__BB0_24:
	setp.lt.s32 	%p13, %r4, 13;
	@%p13 bra 	$L__BB0_26;
	mov.b32 	%r117, 2139095040;
	st.local.u32 	[%rd1+48], %r117;
	mov.b32 	%r118, -1;
	st.local.u32 	[%rd2+48], %r118;
$L__BB0_26:
	setp.lt.s32 	%p14, %r4, 14;
	@%p14 bra 	$L__BB0_28;
	mov.b32 	%r119, 2139095040;
	st.local.u32 	[%rd1+52], %r119;
	mov.b32 	%r120, -1;
	st.local.u32 	[%rd2+52], %r120;
$L__BB0_28:
	setp.lt.s32 	%p15, %r4, 15;
	@%p15 bra 	$L__BB0_30;
	mov.b32 	%r121, 2139095040;
	st.local.u32 	[%rd1+56], %r121;
	mov.b32 	%r122, -1;
	st.local.u32 	[%rd2+56], %r122;
$L__BB0_30:
	setp.lt.s32 	%p16, %r4, 16;
	@%p16 bra 	$L__BB0_32;
	mov.b32 	%r123, 2139095040;
	st.local.u32 	[%rd1+60], %r123;
	mov.b32 	%r124, -1;
	st.local.u32 	[%rd2+60], %r124;
$L__BB0_32:
	setp.lt.s32 	%p17, %r4, 17;
	@%p17 bra 	$L__BB0_34;
	mov.b32 	%r125, 2139095040;
	st.local.u32 	[%rd1+64], %r125;
	mov.b32 	%r126, -1;
	st.local.u32 	[%rd2+64], %r126;
$L__BB0_34:
	setp.lt.s32 	%p18, %r4, 18;
	@%p18 bra 	$L__BB0_36;
	mov.b32 	%r127, 2139095040;
	st.local.u32 	[%rd1+68], %r127;
	mov.b32 	%r128, -1;
	st.local.u32 	[%rd2+68], %r128;
$L__BB0_36:
	setp.lt.s32 	%p19, %r4, 19;
	@%p19 bra 	$L__BB0_38;
	mov.b32 	%r129, 2139095040;
	st.local.u32 	[%rd1+72], %r129;
	mov.b32 	%r130, -1;
	st.local.u32 	[%rd2+72], %r130;
$L__BB0_38:
	setp.lt.s32 	%p20, %r4, 20;
	@%p20 bra 	$L__BB0_40;
	mov.b32 	%r131, 2139095040;
	st.local.u32 	[%rd1+76], %r131;
	mov.b32 	%r132, -1;
	st.local.u32 	[%rd2+76], %r132;
$L__BB0_40:
	setp.lt.s32 	%p21, %r4, 21;
	@%p21 bra 	$L__BB0_42;
	mov.b32 	%r133, 2139095040;
	st.local.u32 	[%rd1+80], %r133;
	mov.b32 	%r134, -1;
	st.local.u32 	[%rd2+80], %r134;
$L__BB0_42:
	setp.lt.s32 	%p22, %r4, 22;
	@%p22 bra 	$L__BB0_44;
	mov.b32 	%r135, 2139095040;
	st.local.u32 	[%rd1+84], %r135;
	mov.b32 	%r136, -1;
	st.local.u32 	[%rd2+84], %r136;
$L__BB0_44:
	setp.lt.s32 	%p23, %r4, 23;
	@%p23 bra 	$L__BB0_46;
	mov.b32 	%r137, 2139095040;
	st.local.u32 	[%rd1+88], %r137;
	mov.b32 	%r138, -1;
	st.local.u32 	[%rd2+88], %r138;
$L__BB0_46:
	setp.lt.s32 	%p24, %r4, 24;
	@%p24 bra 	$L__BB0_48;
	mov.b32 	%r139, 2139095040;
	st.local.u32 	[%rd1+92], %r139;
	mov.b32 	%r140, -1;
	st.local.u32 	[%rd2+92], %r140;
$L__BB0_48:
	setp.lt.s32 	%p25, %r4, 25;
	@%p25 bra 	$L__BB0_50;
	mov.b32 	%r141, 2139095040;
	st.local.u32 	[%rd1+96], %r141;
	mov.b32 	%r142, -1;
	st.local.u32 	[%rd2+96], %r142;
$L__BB0_50:
	setp.lt.s32 	%p26, %r4, 26;
	@%p26 bra 	$L__BB0_52;
	mov.b32 	%r143, 2139095040;
	st.local.u32 	[%rd1+100], %r143;
	mov.b32 	%r144, -1;
	st.local.u32 	[%rd2+100], %r144;
$L__BB0_52:
	setp.lt.s32 	%p27, %r4, 27;
	@%p27 bra 	$L__BB0_54;
	mov.b32 	%r145, 2139095040;
	st.local.u32 	[%rd1+104], %r145;
	mov.b32 	%r146, -1;
	st.local.u32 	[%rd2+104], %r146;
$L__BB0_54:
	setp.lt.s32 	%p28, %r4, 28;
	@%p28 bra 	$L__BB0_56;
	mov.b32 	%r147, 2139095040;
	st.local.u32 	[%rd1+108], %r147;
	mov.b32 	%r148, -1;
	st.local.u32 	[%rd2+108], %r148;
$L__BB0_56:
	setp.lt.s32 	%p29, %r4, 29;
	@%p29 bra 	$L__BB0_58;
	mov.b32 	%r149, 2139095040;
	st.local.u32 	[%rd1+112], %r149;
	mov.b32 	%r150, -1;
	st.local.u32 	[%rd2+112], %r150;
$L__BB0_58:
	setp.lt.s32 	%p30, %r4, 30;
	@%p30 bra 	$L__BB0_60;
	mov.b32 	%r151, 2139095040;
	st.local.u32 	[%rd1+116], %r151;
	mov.b32 	%r152, -1;
	st.local.u32 	[%rd2+116], %r152;
$L__BB0_60:
	setp.lt.s32 	%p31, %r4, 31;
	@%p31 bra 	$L__BB0_62;
	mov.b32 	%r153, 2139095040;
	st.local.u32 	[%rd1+120], %r153;
	mov.b32 	%r154, -1;
	st.local.u32 	[%rd2+120], %r154;
$L__BB0_62:
	setp.lt.s32 	%p32, %r4, 32;
	@%p32 bra 	$L__BB0_64;
	mov.b32 	%r155, 2139095040;
	st.local.u32 	[%rd1+124], %r155;
	mov.b32 	%r156, -1;
	st.local.u32 	[%rd2+124], %r156;
$L__BB0_64:
	setp.ge.s32 	%p33, %r3, %r86;
	setp.ne.s32 	%p34, %r437, 0;
	mov.b32 	%r392, 0;
	or.pred  	%p35, %p34, %p33;
	mov.u32 	%r393, %r392;
	@%p35 bra 	$L__BB0_66;
	cvta.to.global.u64 	%rd17, %rd12;
	mul.wide.s32 	%rd18, %r3, 8;
	add.s64 	%rd19, %rd17, %rd18;
	ld.global.nc.v2.u32 	{%r392, %r393}, [%rd19];
$L__BB0_66:
	shfl.sync.idx.b32	%r9|%p36, %r392, 0, 31, -1;
	shfl.sync.idx.b32	%r10|%p37, %r393, 0, 31, -1;
	setp.lt.s32 	%p38, %r87, 1;
	@%p38 bra 	$L__BB0_274;
	mov.u32 	%r11, %ntid.x;
	cvta.to.global.u64 	%rd3, %rd13;
	mov.b32 	%f1, %r10;
	mov.b32 	%f2, %r9;
	mov.b32 	%r394, 0;
	mov.u32 	%r161, smem_uchar;
$L__BB0_68:
	sub.s32 	%r159, %r87, %r394;
	min.s32 	%r13, %r159, %r89;
	setp.ge.s32 	%p39, %r1, %r13;
	@%p39 bra 	$L__BB0_71;
	mov.u32 	%r395, %r1;
$L__BB0_70:
	shl.b32 	%r160, %r395, 3;
	add.s32 	%r162, %r161, %r160;
	add.s32 	%r163, %r395, %r394;
	mul.wide.s32 	%rd20, %r163, 8;
	add.s64 	%rd21, %rd3, %rd20;
	ld.global.nc.v2.f32 	{%f138, %f139}, [%rd21];
	st.shared.v2.f32 	[%r162], {%f138, %f139};
	add.s32 	%r395, %r395, %r11;
	setp.lt.s32 	%p40, %r395, %r13;
	@%p40 bra 	$L__BB0_70;
$L__BB0_71:
	setp.ge.s32 	%p41, %r3, %r86;
	bar.sync 	0;
	setp.lt.s32 	%p42, %r13, 1;
	or.pred  	%p43, %p41, %p42;
	@%p43 bra 	$L__BB0_273;
	mov.b32 	%r396, 0;
$L__BB0_73:
	add.s32 	%r17, %r396, %r437;
	setp.ge.s32 	%p44, %r17, %r13;
	mov.b32 	%r397, -1;
	mov.f32 	%f216, 0f7F800000;
	@%p44 bra 	$L__BB0_75;
	shl.b32 	%r166, %r17, 3;
	mov.u32 	%r167, smem_uchar;
	add.s32 	%r168, %r167, %r166;
	ld.shared.v2.f32 	{%f141, %f142}, [%r168];
	sub.f32 	%f143, %f2, %f141;
	sub.f32 	%f144, %f1, %f142;
	mul.f32 	%f145, %f144, %f144;
	fma.rn.f32 	%f216, %f143, %f143, %f145;
	add.s32 	%r397, %r17, %r394;
$L__BB0_75:
	setp.lt.s32 	%p45, %r4, 1;
	mov.f32 	%f185, 0fFF800000;
	@%p45 bra 	$L__BB0_78;
	ld.local.f32 	%f5, [%rd1];
	setp.equ.f32 	%p46, %f5, 0fFF800000;
	@%p46 bra 	$L__BB0_78;
	mov.f32 	%f185, %f5;
$L__BB0_78:
	setp.lt.s32 	%p47, %r4, 2;
	@%p47 bra 	$L__BB0_81;
	ld.local.f32 	%f7, [%rd1+4];
	setp.leu.f32 	%p48, %f7, %f185;
	@%p48 bra 	$L__BB0_81;
	mov.f32 	%f185, %f7;
$L__BB0_81:
	setp.lt.s32 	%p49, %r4, 3;
	@%p49 bra 	$L__BB0_84;
	ld.local.f32 	%f9, [%rd1+8];
	setp.leu.f32 	%p50, %f9, %f185;
	@%p50 bra 	$L__BB0_84;
	mov.f32 	%f185, %f9;
$L__BB0_84:
	setp.lt.s32 	%p51, %r4, 4;
	@%p51 bra 	$L__BB0_87;
	ld.local.f32 	%f11, [%rd1+12];
	setp.leu.f32 	%p52, %f11, %f185;
	@%p52 bra 	$L__BB0_87;
	mov.f32 	%f185, %f11;
$L__BB0_87:
	setp.lt.s32 	%p53, %r4, 5;
	@%p53 bra 	$L__BB0_90;
	ld.local.f32 	%f13, [%rd1+16];
	setp.leu.f32 	%p54, %f13, %f185;
	@%p54 bra 	$L__BB0_90;
	mov.f32 	%f185, %f13;
$L__BB0_90:
	setp.lt.s32 	%p55, %r4, 6;
	@%p55 bra 	$L__BB0_93;
	ld.local.f32 	%f15, [%rd1+20];
	setp.leu.f32 	%p56, %f15, %f185;
	@%p56 bra 	$L__BB0_93;
	mov.f32 	%f185, %f15;
$L__BB0_93:
	setp.lt.s32 	%p57, %r4, 7;
	@%p57 bra 	$L__BB0_96;
	ld.local.f32 	%f17, [%rd1+24];
	setp.leu.f32 	%p58, %f17, %f185;
	@%p58 bra 	$L__BB0_96;
	mov.f32 	%f185, %f17;
$L__BB0_96:
	setp.lt.s32 	%p59, %r4, 8;
	@%p59 bra 	$L__BB0_99;
	ld.local.f32 	%f19, [%rd1+28];
	setp.leu.f32 	%p60, %f19, %f185;
	@%p60 bra 	$L__BB0_99;
	mov.f32 	%f185, %f19;
$L__BB0_99:
	setp.lt.s32 	%p61, %r4, 9;
	@%p61 bra 	$L__BB0_102;
	ld.local.f32 	%f21, [%rd1+32];
	setp.leu.f32 	%p62, %f21, %f185;
	@%p62 bra 	$L__BB0_102;
	mov.f32 	%f185, %f21;
$L__BB0_102:
	setp.lt.s32 	%p63, %r4, 10;
	@%p63 bra 	$L__BB0_105;
	ld.local.f32 	%f23, [%rd1+36];
	setp.leu.f32 	%p64, %f23, %f185;
	@%p64 bra 	$L__BB0_105;
	mov.f32 	%f185, %f23;
$L__BB0_105:
	setp.lt.s32 	%p65, %r4, 11;
	@%p65 bra 	$L__BB0_108;
	ld.local.f32 	%f25, [%rd1+40];
	setp.leu.f32 	%p66, %f25, %f185;
	@%p66 bra 	$L__BB0_108;
	mov.f32 	%f185, %f25;
$L__BB0_108:
	setp.lt.s32 	%p67, %r4, 12;
	@%p67 bra 	$L__BB0_111;
	ld.local.f32 	%f27, [%rd1+44];
	setp.leu.f32 	%p68, %f27, %f185;
	@%p68 bra 	$L__BB0_111;
	mov.f32 	%f185, %f27;
$L__BB0_111:
	setp.lt.s32 	%p69, %r4, 13;
	@%p69 bra 	$L__BB0_114;
	ld.local.f32 	%f29, [%rd1+48];
	setp.leu.f32 	%p70, %f29, %f185;
	@%p70 bra 	$L__BB0_114;
	mov.f32 	%f185, %f29;
$L__BB0_114:
	setp.lt.s32 	%p71, %r4, 14;
	@%p71 bra 	$L__BB0_117;
	ld.local.f32 	%f31, [%rd1+52];
	setp.leu.f32 	%p72, %f31, %f185;
	@%p72 bra 	$L__BB0_117;
	mov.f32 	%f185, %f31;
$L__BB0_117:
	setp.lt.s32 	%p73, %r4, 15;
	@%p73 bra 	$L__BB0_120;
	ld.local.f32 	%f33, [%rd1+56];
	setp.leu.f32 	%p74, %f33, %f185;
	@%p74 bra 	$L__BB0_120;
	mov.f32 	%f185, %f33;
$L__BB0_120:
	setp.lt.s32 	%p75, %r4, 16;
	@%p75 bra 	$L__BB0_123;
	ld.local.f32 	%f35, [%rd1+60];
	setp.leu.f32 	%p76, %f35, %f185;
	@%p76 bra 	$L__BB0_123;
	mov.f32 	%f185, %f35;
$L__BB0_123:
	setp.lt.s32 	%p77, %r4, 17;
	@%p77 bra 	$L__BB0_126;
	ld.local.f32 	%f37, [%rd1+64];
	setp.leu.f32 	%p78, %f37, %f185;
	@%p78 bra 	$L__BB0_126;
	mov.f32 	%f185, %f37;
$L__BB0_126:
	setp.lt.s32 	%p79, %r4, 18;
	@%p79 bra 	$L__BB0_129;
	ld.local.f32 	%f39, [%rd1+68];
	setp.leu.f32 	%p80, %f39, %f185;
	@%p80 bra 	$L__BB0_129;
	mov.f32 	%f185, %f39;
$L__BB0_129:
	setp.lt.s32 	%p81, %r4, 19;
	@%p81 bra 	$L__BB0_132;
	ld.local.f32 	%f41, [%rd1+72];
	setp.leu.f32 	%p82, %f41, %f185;
	@%p82 bra 	$L__BB0_132;
	mov.f32 	%f185, %f41;
$L__BB0_132:
	setp.lt.s32 	%p83, %r4, 20;
	@%p83 bra 	$L__BB0_135;
	ld.local.f32 	%f43, [%rd1+76];
	setp.leu.f32 	%p84, %f43, %f185;
	@%p84 bra 	$L__BB0_135;
	mov.f32 	%f185, %f43;
$L__BB0_135:
	setp.lt.s32 	%p85, %r4, 21;
	@%p85 bra 	$L__BB0_138;
	ld.local.f32 	%f45, [%rd1+80];
	setp.leu.f32 	%p86, %f45, %f185;
	@%p86 bra 	$L__BB0_138;
	mov.f32 	%f185, %f45;
$L__BB0_138:
	setp.lt.s32 	%p87, %r4, 22;
	@%p87 bra 	$L__BB0_141;
	ld.local.f32 	%f47, [%rd1+84];
	setp.leu.f32 	%p88, %f47, %f185;
	@%p88 bra 	$L__BB0_141;
	mov.f32 	%f185, %f47;
$L__BB0_141:
	setp.lt.s32 	%p89, %r4, 23;
	@%p89 bra 	$L__BB0_144;
	ld.local.f32 	%f49, [%rd1+88];
	setp.leu.f32 	%p90, %f49, %f185;
	@%p90 bra 	$L__BB0_144;
	mov.f32 	%f185, %f49;
$L__BB0_144:
	setp.lt.s32 	%p91, %r4, 24;
	@%p91 bra 	$L__BB0_147;
	ld.local.f32 	%f51, [%rd1+92];
	setp.leu.f32 	%p92, %f51, %f185;
	@%p92 bra 	$L__BB0_147;
	mov.f32 	%f185, %f51;
$L__BB0_147:
	setp.lt.s32 	%p93, %r4, 25;
	@%p93 bra 	$L__BB0_150;
	ld.local.f32 	%f53, [%rd1+96];
	setp.leu.f32 	%p94, %f53, %f185;
	@%p94 bra 	$L__BB0_150;
	mov.f32 	%f185, %f53;
$L__BB0_150:
	setp.lt.s32 	%p95, %r4, 26;
	@%p95 bra 	$L__BB0_153;
	ld.local.f32 	%f55, [%rd1+100];
	setp.leu.f32 	%p96, %f55, %f185;
	@%p96 bra 	$L__BB0_153;
	mov.f32 	%f185, %f55;
$L__BB0_153:
	setp.lt.s32 	%p97, %r4, 27;
	@%p97 bra 	$L__BB0_156;
	ld.local.f32 	%f57, [%rd1+104];
	setp.leu.f32 	%p98, %f57, %f185;
	@%p98 bra 	$L__BB0_156;
	mov.f32 	%f185, %f57;
$L__BB0_156:
	setp.lt.s32 	%p99, %r4, 28;
	@%p99 bra 	$L__BB0_159;
	ld.local.f32 	%f59, [%rd1+108];
	setp.leu.f32 	%p100, %f59, %f185;
	@%p100 bra 	$L__BB0_159;
	mov.f32 	%f185, %f59;
$L__BB0_159:
	setp.lt.s32 	%p101, %r4, 29;
	@%p101 bra 	$L__BB0_162;
	ld.local.f32 	%f61, [%rd1+112];
	setp.leu.f32 	%p102, %f61, %f185;
	@%p102 bra 	$L__BB0_162;
	mov.f32 	%f185, %f61;
$L__BB0_162:
	setp.lt.s32 	%p103, %r4, 30;
	@%p103 bra 	$L__BB0_165;
	ld.local.f32 	%f63, [%rd1+116];
	setp.leu.f32 	%p104, %f63, %f185;
	@%p104 bra 	$L__BB0_165;
	mov.f32 	%f185, %f63;
$L__BB0_165:
	setp.lt.s32 	%p105, %r4, 31;
	@%p105 bra 	$L__BB0_168;
	ld.local.f32 	%f65, [%rd1+120];
	setp.leu.f32 	%p106, %f65, %f185;
	@%p106 bra 	$L__BB0_168;
	mov.f32 	%f185, %f65;
$L__BB0_168:
	setp.lt.s32 	%p107, %r4, 32;
	@%p107 bra 	$L__BB0_171;
	ld.local.f32 	%f67, [%rd1+124];
	setp.leu.f32 	%p108, %f67, %f185;
	@%p108 bra 	$L__BB0_171;
	mov.f32 	%f185, %f67;
$L__BB0_171:
	mov.b32 	%r169, %f185;
	shfl.sync.down.b32	%r170|%p109, %r169, 16, 31, -1;
	mov.b32 	%f148, %r170;
	shfl.sync.down.b32	%r171|%p110, %r437, 16, 31, -1;
	setp.lt.f32 	%p111, %f185, %f148;
	selp.f32 	%f149, %f148, %f185, %p111;
	selp.b32 	%r172, %r171, %r437, %p111;
	mov.b32 	%r173, %f149;
	shfl.sync.down.b32	%r174|%p112, %r173, 8, 31, -1;
	mov.b32 	%f150, %r174;
	shfl.sync.down.b32	%r175|%p113, %r172, 8, 31, -1;
	setp.lt.f32 	%p114, %f149, %f150;
	selp.f32 	%f151, %f150, %f149, %p114;
	selp.b32 	%r176, %r175, %r172, %p114;
	mov.b32 	%r177, %f151;
	shfl.sync.down.b32	%r178|%p115, %r177, 4, 31, -1;
	mov.b32 	%f152, %r178;
	shfl.sync.down.b32	%r179|%p116, %r176, 4, 31, -1;
	setp.lt.f32 	%p117, %f151, %f152;
	selp.f32 	%f153, %f152, %f151, %p117;
	selp.b32 	%r180, %r179, %r176, %p117;
	mov.b32 	%r181, %f153;
	shfl.sync.down.b32	%r182|%p118, %r181, 2, 31, -1;
	mov.b32 	%f154, %r182;
	shfl.sync.down.b32	%r183|%p119, %r180, 2, 31, -1;
	setp.lt.f32 	%p120, %f153, %f154;
	selp.f32 	%f155, %f154, %f153, %p120;
	selp.b32 	%r184, %r183, %r180, %p120;
	mov.b32 	%r185, %f155;
	shfl.sync.down.b32	%r186|%p121, %r185, 1, 31, -1;
	mov.b32 	%f156, %r186;
	shfl.sync.down.b32	%r187|%p122, %r184, 1, 31, -1;
	setp.lt.f32 	%p123, %f155, %f156;
	selp.f32 	%f157, %f156, %f155, %p123;
	selp.b32 	%r188, %r187, %r184, %p123;
	mov.b32 	%r189, %f157;
	shfl.sync.idx.b32	%r190|%p124, %r189, 0, 31, -1;
	mov.b32 	%f69, %r190;
	shfl.sync.idx.b32	%r191|%p125, %r188, 0, 31, -1;
	setp.lt.f32 	%p126, %f216, %f69;
	mov.b32 	%r192, -1;
	vote.sync.ballot.b32 	%r193, %p126, %r192;
	setp.eq.s32 	%p128, %r193, 0;
	@%p128 bra 	$L__BB0_272;
	setp.lt.f32 	%p129, %f216, %f69;
	selp.u16 	%rs6, 1, 0, %p129;
$L__BB0_173:
	setp.lt.s32 	%p130, %r4, 1;
	and.b16  	%rs4, %rs6, 255;
	setp.eq.s16 	%p131, %rs4, 0;
	selp.f32 	%f159, 0f7F800000, %f216, %p131;
	mov.b32 	%r194, %f159;
	shfl.sync.down.b32	%r195|%p132, %r194, 16, 31, -1;
	mov.b32 	%f160, %r195;
	shfl.sync.down.b32	%r196|%p133, %r437, 16, 31, -1;
	setp.gt.f32 	%p134, %f159, %f160;
	selp.f32 	%f161, %f160, %f159, %p134;
	selp.b32 	%r197, %r196, %r437, %p134;
	mov.b32 	%r198, %f161;
	shfl.sync.down.b32	%r199|%p135, %r198, 8, 31, -1;
	mov.b32 	%f162, %r199;
	shfl.sync.down.b32	%r200|%p136, %r197, 8, 31, -1;
	setp.gt.f32 	%p137, %f161, %f162;
	selp.f32 	%f163, %f162, %f161, %p137;
	selp.b32 	%r201, %r200, %r197, %p137;
	mov.b32 	%r202, %f163;
	shfl.sync.down.b32	%r203|%p138, %r202, 4, 31, -1;
	mov.b32 	%f164, %r203;
	shfl.sync.down.b32	%r204|%p139, %r201, 4, 31, -1;
	setp.gt.f32 	%p140, %f163, %f164;
	selp.f32 	%f165, %f164, %f163, %p140;
	selp.b32 	%r205, %r204, %r201, %p140;
	mov.b32 	%r206, %f165;
	shfl.sync.down.b32	%r207|%p141, %r206, 2, 31, -1;
	mov.b32 	%f166, %r207;
	shfl.sync.down.b32	%r208|%p142, %r205, 2, 31, -1;
	setp.gt.f32 	%p143, %f165, %f166;
	selp.f32 	%f167, %f166, %f165, %p143;
	selp.b32 	%r209, %r208, %r205, %p143;
	mov.b32 	%r210, %f167;
	shfl.sync.down.b32	%r211|%p144, %r210, 1, 31, -1;
	mov.b32 	%f168, %r211;
	shfl.sync.down.b32	%r212|%p145, %r209, 1, 31, -1;
	setp.gt.f32 	%p146, %f167, %f168;
	selp.f32 	%f169, %f168, %f167, %p146;
	selp.b32 	%r213, %r212, %r209, %p146;
	mov.b32 	%r214, %f169;
	shfl.sync.idx.b32	%r20|%p147, %r214, 0, 31, -1;
	shfl.sync.idx.b32	%r21|%p148, %r213, 0, 31, -1;
	shfl.sync.idx.b32	%r22|%p149, %r397, %r21, 31, -1;
	mov.f32 	%f218, 0fFF800000;
	@%p130 bra 	$L__BB0_176;
	ld.local.f32 	%f71, [%rd1];
	setp.equ.f32 	%p150, %f71, 0fFF800000;
	@%p150 bra 	$L__BB0_176;
	mov.f32 	%f218, %f71;
$L__BB0_176:
	setp.lt.s32 	%p151, %r4, 2;
	mov.b32 	%r399, 0;
	@%p151 bra 	$L__BB0_179;
	ld.local.f32 	%f73, [%rd1+4];
	setp.leu.f32 	%p152, %f73, %f218;
	@%p152 bra 	$L__BB0_179;
	mov.b32 	%r399, 1;
	mov.f32 	%f218, %f73;
$L__BB0_179:
	setp.lt.s32 	%p153, %r4, 3;
	@%p153 bra 	$L__BB0_182;
	ld.local.f32 	%f75, [%rd1+8];
	setp.leu.f32 	%p154, %f75, %f218;
	@%p154 bra 	$L__BB0_182;
	mov.b32 	%r399, 2;
	mov.f32 	%f218, %f75;
$L__BB0_182:
	setp.lt.s32 	%p155, %r4, 4;
	@%p155 bra 	$L__BB0_185;
	ld.local.f32 	%f77, [%rd1+12];
	setp.leu.f32 	%p156, %f77, %f218;
	@%p156 bra 	$L__BB0_185;
	mov.b32 	%r399, 3;
	mov.f32 	%f218, %f77;
$L__BB0_185:
	setp.lt.s32 	%p157, %r4, 5;
	@%p157 bra 	$L__BB0_188;
	ld.local.f32 	%f79, [%rd1+16];
	setp.leu.f32 	%p158, %f79, %f218;
	@%p158 bra 	$L__BB0_188;
	mov.b32 	%r399, 4;
	mov.f32 	%f218, %f79;
$L__BB0_188:
	setp.lt.s32 	%p159, %r4, 6;
	@%p159 bra 	$L__BB0_191;
	ld.local.f32 	%f81, [%rd1+20];
	setp.leu.f32 	%p160, %f81, %f218;
	@%p160 bra 	$L__BB0_191;
	mov.b32 	%r399, 5;
	mov.f32 	%f218, %f81;
$L__BB0_191:
	setp.lt.s32 	%p161, %r4, 7;
	@%p161 bra 	$L__BB0_194;
	ld.local.f32 	%f83, [%rd1+24];
	setp.leu.f32 	%p162, %f83, %f218;
	@%p162 bra 	$L__BB0_194;
	mov.b32 	%r399, 6;
	mov.f32 	%f218, %f83;
$L__BB0_194:
	setp.lt.s32 	%p163, %r4, 8;
	@%p163 bra 	$L__BB0_197;
	ld.local.f32 	%f85, [%rd1+28];
	setp.leu.f32 	%p164, %f85, %f218;
	@%p164 bra 	$L__BB0_197;
	mov.b32 	%r399, 7;
	mov.f32 	%f218, %f85;
$L__BB0_197:
	setp.lt.s32 	%p165, %r4, 9;
	@%p165 bra 	$L__BB0_200;
	ld.local.f32 	%f87, [%rd1+32];
	setp.leu.f32 	%p166, %f87, %f218;
	@%p166 bra 	$L__BB0_200;
	mov.b32 	%r399, 8;
	mov.f32 	%f218, %f87;
$L__BB0_200:
	setp.lt.s32 	%p167, %r4, 10;
	@%p167 bra 	$L__BB0_203;
	ld.local.f32 	%f89, [%rd1+36];
	setp.leu.f32 	%p168, %f89, %f218;
	@%p168 bra 	$L__BB0_203;
	mov.b32 	%r399, 9;
	mov.f32 	%f218, %f89;
$L__BB0_203:
	setp.lt.s32 	%p169, %r4, 11;
	@%p169 bra 	$L__BB0_206;
	ld.local.f32 	%f91, [%rd1+40];
	setp.leu.f32 	%p170, %f91, %f218;
	@%p170 bra 	$L__BB0_206;
	mov.b32 	%r399, 10;
	mov.f32 	%f218, %f91;
$L__BB0_206:
	setp.lt.s32 	%p171, %r4, 12;
	@%p171 bra 	$L__BB0_209;
	ld.local.f32 	%f93, [%rd1+44];
	setp.leu.f32 	%p172, %f93, %f218;
	@%p172 bra 	$L__BB0_209;
	mov.b32 	%r399, 11;
	mov.f32 	%f218, %f93;
$L__BB0_209:
	setp.lt.s32 	%p173, %r4, 13;
	@%p173 bra 	$L__BB0_212;
	ld.local.f32 	%f95, [%rd1+48];
	setp.leu.f32 	%p174, %f95, %f218;
	@%p174 bra 	$L__BB0_212;
	mov.b32 	%r399, 12;
	mov.f32 	%f218, %f95;
$L__BB0_212:
	setp.lt.s32 	%p175, %r4, 14;
	@%p175 bra 	$L__BB0_215;
	ld.local.f32 	%f97, [%rd1+52];
	setp.leu.f32 	%p176, %f97, %f218;
	@%p176 bra 	$L__BB0_215;
	mov.b32 	%r399, 13;
	mov.f32 	%f218, %f97;
$L__BB0_215:
	setp.lt.s32 	%p177, %r4, 15;
	@%p177 bra 	$L__BB0_218;
	ld.local.f32 	%f99, [%rd1+56];
	setp.leu.f32 	%p178, %f99, %f218;
	@%p178 bra 	$L__BB0_218;
	mov.b32 	%r399, 14;
	mov.f32 	%f218, %f99;
$L__BB0_218:
	setp.lt.s32 	%p179, %r4, 16;
	@%p179 bra 	$L__BB0_221;
	ld.local.f32 	%f101, [%rd1+60];
	setp.leu.f32 	%p180, %f101, %f218;
	@%p180 bra 	$L__BB0_221;
	mov.b32 	%r399, 15;
	mov.f32 	%f218, %f101;
$L__BB0_221:
	setp.lt.s32 	%p181, %r4, 17;
	@%p181 bra 	$L__BB0_224;
	ld.local.f32 	%f103, [%rd1+64];
	setp.leu.f32 	%p182, %f103, %f218;
	@%p182 bra 	$L__BB0_224;
	mov.b32 	%r399, 16;
	mov.f32 	%f218, %f103;
$L__BB0_224:
	setp.lt.s32 	%p183, %r4, 18;
	@%p183 bra 	$L__BB0_227;
	ld.local.f32 	%f105, [%rd1+68];
	setp.leu.f32 	%p184, %f105, %f218;
	@%p184 bra 	$L__BB0_227;
	mov.b32 	%r399, 17;
	mov.f32 	%f218, %f105;
$L__BB0_227:
	setp.lt.s32 	%p185, %r4, 19;
	@%p185 bra 	$L__BB0_230;
	ld.local.f32 	%f107, [%rd1+72];
	setp.leu.f32 	%p186, %f107, %f218;
	@%p186 bra 	$L__BB0_230;
	mov.b32 	%r399, 18;
	mov.f32 	%f218, %f107;
$L__BB0_230:
	setp.lt.s32 	%p187, %r4, 20;
	@%p187 bra 	$L__BB0_233;
	ld.local.f32 	%f109, [%rd1+76];
	setp.leu.f32 	%p188, %f109, %f218;
	@%p188 bra 	$L__BB0_233;
	mov.b32 	%r399, 19;
	mov.f32 	%f218, %f109;
$L__BB0_233:
	setp.lt.s32 	%p189, %r4, 21;
	@%p189 bra 	$L__BB0_236;
	ld.local.f32 	%f111, [%rd1+80];
	setp.leu.f32 	%p190, %f111, %f218;
	@%p190 bra 	$L__BB0_236;
	mov.b32 	%r399, 20;
	mov.f32 	%f218, %f111;
$L__BB0_236:
	setp.lt.s32 	%p191, %r4, 22;
	@%p191 bra 	$L__BB0_239;
	ld.local.f32 	%f113, [%rd1+84];
	setp.leu.f32 	%p192, %f113, %f218;
	@%p192 bra 	$L__BB0_239;
	mov.b32 	%r399, 21;
	mov.f32 	%f218, %f113;
$L__BB0_239:
	setp.lt.s32 	%p193, %r4, 23;
	@%p193 bra 	$L__BB0_242;
	ld.local.f32 	%f115, [%rd1+88];
	setp.leu.f32 	%p194, %f115, %f218;
	@%p194 bra 	$L__BB0_242;
	mov.b32 	%r399, 22;
	mov.f32 	%f218, %f115;
$L__BB0_242:
	setp.lt.s32 	%p195, %r4, 24;
	@%p195 bra 	$L__BB0_245;
	ld.local.f32 	%f117, [%rd1+92];
	setp.leu.f32 	%p196, %f117, %f218;
	@%p196 bra 	$L__BB0_245;
	mov.b32 	%r399, 23;
	mov.f32 	%f218, %f117;
$L__BB0_245:
	setp.lt.s32 	%p197, %r4, 25;
	@%p197 bra 	$L__BB0_248;
	ld.local.f32 	%f119, [%rd1+96];
	setp.leu.f32 	%p198, %f119, %f218;
	@%p198 bra 	$L__BB0_248;
	mov.b32 	%r399, 24;
	mov.f32 	%f218, %f119;
$L__BB0_248:
	setp.lt.s32 	%p199, %r4, 26;
	@%p199 bra 	$L__BB0_251;
	ld.local.f32 	%f121, [%rd1+100];
	setp.leu.f32 	%p200, %f121, %f218;
	@%p200 bra 	$L__BB0_251;
	mov.b32 	%r399, 25;
	mov.f32 	%f218, %f121;
$L__BB0_251:
	setp.lt.s32 	%p201, %r4, 27;
	@%p201 bra 	$L__BB0_254;
	ld.local.f32 	%f123, [%rd1+104];
	setp.leu.f32 	%p202, %f123, %f218;
	@%p202 bra 	$L__BB0_254;
	mov.b32 	%r399, 26;
	mov.f32 	%f218, %f123;
$L__BB0_254:
	setp.lt.s32 	%p203, %r4, 28;
	@%p203 bra 	$L__BB0_257;
	ld.local.f32 	%f125, [%rd1+108];
	setp.leu.f32 	%p204, %f125, %f218;
	@%p204 bra 	$L__BB0_257;
	mov.b32 	%r399, 27;
	mov.f32 	%f218, %f125;
$L__BB0_257:
	setp.lt.s32 	%p205, %r4, 29;
	@%p205 bra 	$L__BB0_260;
	ld.local.f32 	%f127, [%rd1+112];
	setp.leu.f32 	%p206, %f127, %f218;
	@%p206 bra 	$L__BB0_260;
	mov.b32 	%r399, 28;
	mov.f32 	%f218, %f127;
$L__BB0_260:
	setp.lt.s32 	%p207, %r4, 30;
	@%p207 bra 	$L__BB0_263;
	ld.local.f32 	%f129, [%rd1+116];
	setp.leu.f32 	%p208, %f129, %f218;
	@%p208 bra 	$L__BB0_263;
	mov.b32 	%r399, 29;
	mov.f32 	%f218, %f129;
$L__BB0_263:
	setp.lt.s32 	%p209, %r4, 31;
	@%p209 bra 	$L__BB0_266;
	ld.local.f32 	%f131, [%rd1+120];
	setp.leu.f32 	%p210, %f131, %f218;
	@%p210 bra 	$L__BB0_266;
	mov.b32 	%r399, 30;
	mov.f32 	%f218, %f131;
$L__BB0_266:
	setp.lt.s32 	%p211, %r4, 32;
	@%p211 bra 	$L__BB0_269;
	ld.local.f32 	%f133, [%rd1+124];
	setp.leu.f32 	%p212, %f133, %f218;
	@%p212 bra 	$L__BB0_269;
	mov.b32 	%r399, 31;
	mov.f32 	%f218, %f133;
$L__BB0_269:
	mov.b32 	%r248, %f218;
	shfl.sync.down.b32	%r249|%p213, %r248, 16, 31, -1;
	mov.b32 	%f171, %r249;
	shfl.sync.down.b32	%r250|%p214, %r437, 16, 31, -1;
	setp.lt.f32 	%p215, %f218, %f171;
	selp.f32 	%f172, %f171, %f218, %p215;
	selp.b32 	%r251, %r250, %r437, %p215;
	mov.b32 	%r252, %f172;
	shfl.sync.down.b32	%r253|%p216, %r252, 8, 31, -1;
	mov.b32 	%f173, %r253;
	shfl.sync.down.b32	%r254|%p217, %r251, 8, 31, -1;
	setp.lt.f32 	%p218, %f172, %f173;
	selp.f32 	%f174, %f173, %f172, %p218;
	selp.b32 	%r255, %r254, %r251, %p218;
	mov.b32 	%r256, %f174;
	shfl.sync.down.b32	%r257|%p219, %r256, 4, 31, -1;
	mov.b32 	%f175, %r257;
	shfl.sync.down.b32	%r258|%p220, %r255, 4, 31, -1;
	setp.lt.f32 	%p221, %f174, %f175;
	selp.f32 	%f176, %f175, %f174, %p221;
	selp.b32 	%r259, %r258, %r255, %p221;
	mov.b32 	%r260, %f176;
	shfl.sync.down.b32	%r261|%p222, %r260, 2, 31, -1;
	mov.b32 	%f177, %r261;
	shfl.sync.down.b32	%r262|%p223, %r259, 2, 31, -1;
	setp.lt.f32 	%p224, %f176, %f177;
	selp.f32 	%f178, %f177, %f176, %p224;
	selp.b32 	%r263, %r262, %r259, %p224;
	mov.b32 	%r264, %f178;
	shfl.sync.down.b32	%r265|%p225, %r264, 1, 31, -1;
	mov.b32 	%f179, %r265;
	shfl.sync.down.b32	%r266|%p226, %r263, 1, 31, -1;
	setp.lt.f32 	%p227, %f178, %f179;
	selp.f32 	%f180, %f179, %f178, %p227;
	selp.b32 	%r267, %r266, %r263, %p227;
	mov.b32 	%r268, %f180;
	shfl.sync.idx.b32	%r269|%p228, %r268, 0, 31, -1;
	shfl.sync.idx.b32	%r270|%p229, %r267, 0, 31, -1;
	shfl.sync.idx.b32	%r54|%p230, %r399, %r270, 31, -1;
	setp.ne.s32 	%p231, %r437, %r270;
	@%p231 bra 	$L__BB0_271;
	mul.wide.s32 	%rd22, %r54, 4;
	add.s64 	%rd23, %rd1, %rd22;
	st.local.u32 	[%rd23], %r20;
	add.s64 	%rd24, %rd2, %rd22;
	st.local.u32 	[%rd24], %r22;
$L__BB0_271:
	setp.eq.s32 	%p232, %r437, %r21;
	selp.f32 	%f216, 0f7F800000, %f216, %p232;
	selp.b16 	%rs6, 0, %rs6, %p232;
	and.b16  	%rs5, %rs6, 255;
	setp.ne.s16 	%p233, %rs5, 0;
	mov.b32 	%r271, -1;
	vote.sync.ballot.b32 	%r272, %p233, %r271;
	setp.ne.s32 	%p235, %r272, 0;
	@%p235 bra 	$L__BB0_173;
$L__BB0_272:
	add.s32 	%r396, %r396, 32;
	setp.lt.s32 	%p236, %r396, %r13;
	@%p236 bra 	$L__BB0_73;
$L__BB0_273:
	bar.sync 	0;
	add.s32 	%r394, %r394, %r89;
	setp.lt.s32 	%p237, %r394, %r87;
	@%p237 bra 	$L__BB0_68;
$L__BB0_274:
	setp.ge.s32 	%p238, %r3, %r86;
	@%p238 bra 	$L__BB0_357;
	setp.lt.s32 	%p239, %r4, 1;
	shr.u32 	%r273, %r1, 5;
	mul.lo.s32 	%r57, %r88, %r273;
	shl.b32 	%r274, %r89, 3;
	mov.u32 	%r275, smem_uchar;
	add.s32 	%r276, %r275, %r274;
	shl.b32 	%r277, %r57, 3;
	add.s32 	%r58, %r276, %r277;
	mul.lo.s32 	%r278, %r4, %r437;
	shl.b32 	%r279, %r278, 3;
	add.s32 	%r59, %r58, %r279;
	@%p239 bra 	$L__BB0_277;
	ld.local.u32 	%r280, [%rd2];
	ld.local.u32 	%r281, [%rd1];
	st.shared.v2.u32 	[%r59], {%r280, %r281};
$L__BB0_277:
	setp.lt.s32 	%p240, %r4, 2;
	@%p240 bra 	$L__BB0_279;
	ld.local.u32 	%r282, [%rd2+4];
	ld.local.u32 	%r283, [%rd1+4];
	st.shared.v2.u32 	[%r59+8], {%r282, %r283};
$L__BB0_279:
	setp.lt.s32 	%p241, %r4, 3;
	@%p241 bra 	$L__BB0_281;
	ld.local.u32 	%r284, [%rd2+8];
	ld.local.u32 	%r285, [%rd1+8];
	st.shared.v2.u32 	[%r59+16], {%r284, %r285};
$L__BB0_281:
	setp.lt.s32 	%p242, %r4, 4;
	@%p242 bra 	$L__BB0_283;
	ld.local.u32 	%r286, [%rd2+12];
	ld.local.u32 	%r287, [%rd1+12];
	st.shared.v2.u32 	[%r59+24], {%r286, %r287};
$L__BB0_283:
	setp.lt.s32 	%p243, %r4, 5;
	@%p243 bra 	$L__BB0_285;
	ld.local.u32 	%r288, [%rd2+16];
	ld.local.u32 	%r289, [%rd1+16];
	st.shared.v2.u32 	[%r59+32], {%r288, %r289};
$L__BB0_285:
	setp.lt.s32 	%p244, %r4, 6;
	@%p244 bra 	$L__BB0_287;
	ld.local.u32 	%r290, [%rd2+20];
	ld.local.u32 	%r291, [%rd1+20];
	st.shared.v2.u32 	[%r59+40], {%r290, %r291};
$L__BB0_287:
	setp.lt.s32 	%p245, %r4, 7;
	@%p245 bra 	$L__BB0_289;
	ld.local.u32 	%r292, [%rd2+24];
	ld.local.u32 	%r293, [%rd1+24];
	st.shared.v2.u32 	[%r59+48], {%r292, %r293};
$L__BB0_289:
	setp.lt.s32 	%p246, %r4, 8;
	@%p246 bra 	$L__BB0_291;
	ld.local.u32 	%r294, [%rd2+28];
	ld.local.u32 	%r295, [%rd1+28];
	st.shared.v2.u32 	[%r59+56], {%r294, %r295};
$L__BB0_291:
	setp.lt.s32 	%p247, %r4, 9;
	@%p247 bra 	$L__BB0_293;
	ld.local.u32 	%r296, [%rd2+32];
	ld.local.u32 	%r297, [%rd1+32];
	st.shared.v2.u32 	[%r59+64], {%r296, %r297};
$L__BB0_293:
	setp.lt.s32 	%p248, %r4, 10;
	@%p248 bra 	$L__BB0_295;
	ld.local.u32 	%r298, [%rd2+36];
	ld.local.u32 	%r299, [%rd1+36];
	st.shared.v2.u32 	[%r59+72], {%r298, %r299};
$L__BB0_295:
	setp.lt.s32 	%p249, %r4, 11;
	@%p249 bra 	$L__BB0_297;
	ld.local.u32 	%r300, [%rd2+40];
	ld.local.u32 	%r301, [%rd1+40];
	st.shared.v2.u32 	[%r59+80], {%r300, %r301};
$L__BB0_297:
	setp.lt.s32 	%p250, %r4, 12;
	@%p250 bra 	$L__BB0_299;
	ld.local.u32 	%r302, [%rd2+44];
	ld.local.u32 	%r303, [%rd1+44];
	st.shared.v2.u32 	[%r59+88], {%r302, %r303};
$L__BB0_299:
	setp.lt.s32 	%p251, %r4, 13;
	@%p251 bra 	$L__BB0_301;
	ld.local.u32 	%r304, [%rd2+48];
	ld.local.u32 	%r305, [%rd1+48];
	st.shared.v2.u32 	[%r59+96], {%r304, %r305};
$L__BB0_301:
	setp.lt.s32 	%p252, %r4, 14;
	@%p252 bra 	$L__BB0_303;
	ld.local.u32 	%r306, [%rd2+52];
	ld.local.u32 	%r307, [%rd1+52];
	st.shared.v2.u32 	[%r59+104], {%r306, %r307};
$L__BB0_303:
	setp.lt.s32 	%p253, %r4, 15;
	@%p253 bra 	$L__BB0_305;
	ld.local.u32 	%r308, [%rd2+56];
	ld.local.u32 	%r309, [%rd1+56];
	st.shared.v2.u32 	[%r59+112], {%r308, %r309};
$L__BB0_305:
	setp.lt.s32 	%p254, %r4, 16;
	@%p254 bra 	$L__BB0_307;
	ld.local.u32 	%r310, [%rd2+60];
	ld.local.u32 	%r311, [%rd1+60];
	st.shared.v2.u32 	[%r59+120], {%r310, %r311};
$L__BB0_307:
	setp.lt.s32 	%p255, %r4, 17;
	@%p255 bra 	$L__BB0_309;
	ld.local.u32 	%r312, [%rd2+64];
	ld.local.u32 	%r313, [%rd1+64];
	st.shared.v2.u32 	[%r59+128], {%r312, %r313};
$L__BB0_309:
	setp.lt.s32 	%p256, %r4, 18;
	@%p256 bra 	$L__BB0_311;
	ld.local.u32 	%r314, [%rd2+68];
	ld.local.u32 	%r315, [%rd1+68];
	st.shared.v2.u32 	[%r59+136], {%r314, %r315};
$L__BB0_311:
	setp.lt.s32 	%p257, %r4, 19;
	@%p257 bra 	$L__BB0_313;
	ld.local.u32 	%r316, [%rd2+72];
	ld.local.u32 	%r317, [%rd1+72];
	st.shared.v2.u32 	[%r59+144], {%r316, %r317};
$L__BB0_313:
	setp.lt.s32 	%p258, %r4, 20;
	@%p258 bra 	$L__BB0_315;
	ld.local.u32 	%r318, [%rd2+76];
	ld.local.u32 	%r319, [%rd1+76];
	st.shared.v2.u32 	[%r59+152], {%r318, %r319};
$L__BB0_315:
	setp.lt.s32 	%p259, %r4, 21;
	@%p259 bra 	$L__BB0_317;
	ld.local.u32 	%r320, [%rd2+80];
	ld.local.u32 	%r321, [%rd1+80];
	st.shared.v2.u32 	[%r59+160], {%r320, %r321};
$L__BB0_317:
	setp.lt.s32 	%p260, %r4, 22;
	@%p260 bra 	$L__BB0_319;
	ld.local.u32 	%r322, [%rd2+84];
	ld.local.u32 	%r323, [%rd1+84];
	st.shared.v2.u32 	[%r59+168], {%r322, %r323};
$L__BB0_319:
	setp.lt.s32 	%p261, %r4, 23;
	@%p261 bra 	$L__BB0_321;
	ld.local.u32 	%r324, [%rd2+88];
	ld.local.u32 	%r325, [%rd1+88];
	st.shared.v2.u32 	[%r59+176], {%r324, %r325};
$L__BB0_321:
	setp.lt.s32 	%p262, %r4, 24;
	@%p262 bra 	$L__BB0_323;
	ld.local.u32 	%r326, [%rd2+92];
	ld.local.u32 	%r327, [%rd1+92];
	st.shared.v2.u32 	[%r59+184], {%r326, %r327};
$L__BB0_323:
	setp.lt.s32 	%p263, %r4, 25;
	@%p263 bra 	$L__BB0_325;
	ld.local.u32 	%r328, [%rd2+96];
	ld.local.u32 	%r329, [%rd1+96];
	st.shared.v2.u32 	[%r59+192], {%r328, %r329};
$L__BB0_325:
	setp.lt.s32 	%p264, %r4, 26;
	@%p264 bra 	$L__BB0_327;
	ld.local.u32 	%r330, [%rd2+100];
	ld.local.u32 	%r331, [%rd1+100];
	st.shared.v2.u32 	[%r59+200], {%r330, %r331};
$L__BB0_327:
	setp.lt.s32 	%p265, %r4, 27;
	@%p265 bra 	$L__BB0_329;
	ld.local.u32 	%r332, [%rd2+104];
	ld.local.u32 	%r333, [%rd1+104];
	st.shared.v2.u32 	[%r59+208], {%r332, %r333};
$L__BB0_329:
	setp.lt.s32 	%p266, %r4, 28;
	@%p266 bra 	$L__BB0_331;
	ld.local.u32 	%r334, [%rd2+108];
	ld.local.u32 	%r335, [%rd1+108];
	st.shared.v2.u32 	[%r59+216], {%r334, %r335};
$L__BB0_331:
	setp.lt.s32 	%p267, %r4, 29;
	@%p267 bra 	$L__BB0_333;
	ld.local.u32 	%r336, [%rd2+112];
	ld.local.u32 	%r337, [%rd1+112];
	st.shared.v2.u32 	[%r59+224], {%r336, %r337};
$L__BB0_333:
	setp.lt.s32 	%p268, %r4, 30;
	@%p268 bra 	$L__BB0_335;
	ld.local.u32 	%r338, [%rd2+116];
	ld.local.u32 	%r339, [%rd1+116];
	st.shared.v2.u32 	[%r59+232], {%r338, %r339};
$L__BB0_335:
	setp.lt.s32 	%p269, %r4, 31;
	@%p269 bra 	$L__BB0_337;
	ld.local.u32 	%r340, [%rd2+120];
	ld.local.u32 	%r341, [%rd1+120];
	st.shared.v2.u32 	[%r59+240], {%r340, %r341};
$L__BB0_337:
	setp.lt.s32 	%p270, %r4, 32;
	@%p270 bra 	$L__BB0_339;
	ld.local.u32 	%r342, [%rd2+124];
	ld.local.u32 	%r343, [%rd1+124];
	st.shared.v2.u32 	[%r59+248], {%r342, %r343};
$L__BB0_339:
	bar.warp.sync 	-1;
	setp.lt.s32 	%p271, %r88, 2;
	@%p271 bra 	$L__BB0_350;
	add.s32 	%r347, %r277, %r274;
	shl.b32 	%r348, %r437, 3;
	add.s32 	%r349, %r347, %r348;
	add.s32 	%r60, %r275, %r349;
	mov.b32 	%r429, 2;
$L__BB0_341:
	shr.s32 	%r430, %r429, 1;
	setp.lt.s32 	%p272, %r430, 1;
	@%p272 bra 	$L__BB0_349;
$L__BB0_342:
	setp.ge.s32 	%p273, %r437, %r88;
	@%p273 bra 	$L__BB0_348;
	mov.u32 	%r431, %r60;
	mov.u32 	%r432, %r437;
$L__BB0_344:
	xor.b32  	%r66, %r432, %r430;
	setp.le.u32 	%p274, %r66, %r432;
	@%p274 bra 	$L__BB0_347;
	and.b32  	%r351, %r432, %r429;
	setp.eq.s32 	%p275, %r351, 0;
	ld.shared.f32 	%f136, [%r431+4];
	shl.b32 	%r352, %r66, 3;
	add.s32 	%r67, %r58, %r352;
	ld.shared.f32 	%f137, [%r67+4];
	setp.gt.f32 	%p276, %f136, %f137;
	setp.lt.f32 	%p277, %f136, %f137;
	selp.u32 	%r353, -1, 0, %p277;
	selp.u32 	%r354, -1, 0, %p276;
	selp.b32 	%r355, %r354, %r353, %p275;
	and.b32  	%r356, %r355, 1;
	setp.eq.b32 	%p278, %r356, 1;
	not.pred 	%p279, %p278;
	@%p279 bra 	$L__BB0_347;
	ld.shared.u32 	%r357, [%r67];
	ld.shared.u32 	%r358, [%r431];
	mov.b32 	%r359, %f137;
	st.shared.v2.u32 	[%r431], {%r357, %r359};
	mov.b32 	%r360, %f136;
	st.shared.v2.u32 	[%r67], {%r358, %r360};
$L__BB0_347:
	add.s32 	%r432, %r432, 32;
	add.s32 	%r431, %r431, 256;
	setp.lt.s32 	%p280, %r432, %r88;
	@%p280 bra 	$L__BB0_344;
$L__BB0_348:
	bar.warp.sync 	-1;
	shr.u32 	%r70, %r430, 1;
	setp.gt.u32 	%p281, %r430, 1;
	mov.u32 	%r430, %r70;
	@%p281 bra 	$L__BB0_342;
$L__BB0_349:
	shl.b32 	%r429, %r429, 1;
	setp.le.s32 	%p282, %r429, %r88;
	@%p282 bra 	$L__BB0_341;
$L__BB0_350:
	bar.warp.sync 	-1;
	mul.lo.s32 	%r361, %r3, %r88;
	cvt.s64.s32 	%rd4, %r361;
	setp.ge.s32 	%p283, %r437, %r88;
	@%p283 bra 	$L__BB0_357;
	ld.param.u64 	%rd34, [_Z13knn_kernel_2dPK6float2iS1_iP6PairIFiii_param_4];
	cvta.to.global.u64 	%rd5, %rd34;
	not.b32 	%r362, %r437;
	add.s32 	%r72, %r88, %r362;
	and.b32  	%r363, %r72, 96;
	setp.eq.s32 	%p284, %r363, 96;
	@%p284 bra 	$L__BB0_354;
	shr.u32 	%r364, %r72, 5;
	add.s32 	%r365, %r364, 1;
	and.b32  	%r366, %r365, 3;
	add.s32 	%r369, %r277, %r274;
	shl.b32 	%r370, %r437, 3;
	add.s32 	%r371, %r369, %r370;
	add.s32 	%r434, %r275, %r371;
	cvt.u64.u32 	%rd25, %r1;
	and.b64  	%rd26, %rd25, 31;
	add.s64 	%rd27, %rd4, %rd26;
	shl.b64 	%rd28, %rd27, 3;
	add.s64 	%rd29, %rd28, %rd5;
	add.s64 	%rd35, %rd29, 4;
	neg.s32 	%r433, %r366;
	shl.b32 	%r373, %r365, 5;
	and.b32  	%r374, %r373, 96;
	or.b32  	%r437, %r374, %r437;
$L__BB0_353:
	.pragma "nounroll";
	ld.shared.v2.u32 	{%r375, %r376}, [%r434];
	st.global.u32 	[%rd35+-4], %r375;
	st.global.u32 	[%rd35], %r376;
	add.s32 	%r434, %r434, 256;
	add.s64 	%rd35, %rd35, 256;
	add.s32 	%r433, %r433, 1;
	setp.ne.s32 	%p285, %r433, 0;
	@%p285 bra 	$L__BB0_353;
$L__BB0_354:
	setp.lt.u32 	%p286, %r72, 96;
	@%p286 bra 	$L__BB0_357;
	cvt.u64.u32 	%rd30, %r437;
	add.s64 	%rd31, %rd4, %rd30;
	shl.b64 	%rd32, %rd31, 3;
	add.s64 	%rd33, %rd32, %rd5;
	add.s64 	%rd36, %rd33, 512;
	shl.b32 	%r378, %r437, 3;
	add.s32 	%r379, %r277, %r378;
	add.s32 	%r381, %r379, %r274;
	add.s32 	%r383, %r381, %r275;
	add.s32 	%r436, %r383, 512;
$L__BB0_356:
	ld.shared.v2.u32 	{%r384, %r385}, [%r436+-512];
	st.global.u32 	[%rd36+-512], %r384;
	st.global.u32 	[%rd36+-508], %r385;
	ld.shared.v2.u32 	{%r386, %r387}, [%r436+-256];
	st.global.u32 	[%rd36+-256], %r386;
	st.global.u32 	[%rd36+-252], %r387;
	ld.shared.v2.u32 	{%r388, %r389}, [%r436];
	st.global.u32 	[%rd36], %r388;
	st.global.u32 	[%rd36+4], %r389;
	ld.shared.v2.u32 	{%r390, %r391}, [%r436+256];
	st.global.u32 	[%rd36+256], %r390;
	st.global.u32 	[%rd36+260], %r391;
	add.s32 	%r437, %r437, 128;
	add.s64 	%rd36, %rd36, 1024;
	add.s32 	%r436, %r436, 1024;
	setp.lt.s32 	%p287, %r437, %r88;
	@%p287 bra 	$L__BB0_356;
$L__BB0_357:
	ret;

}


// ===== COMPILED SASS (sm_100) =====

	.target	sm_100

	.elftype	@"ET_EXEC"


//--------------------- .note.nv.tkinfo           --------------------------
	.section	.note.nv.tkinfo,"",@"SHT_NOTE"
	.sectionflags	@"SHF_NOTE_NV_TKINFO"
	.tkinfo
        /*0018*/ 	.word	0x00000002
        /*0030*/ 	.string	""
        /*0030*/ 	.string	"ptxas"
        /*0030*/ 	.string	"Cuda compilation tools, release 13.0, V13.0.88"
        /*0030*/ 	.string	"Build cuda_13.0.r13.0/compiler.36424714_0"
        /*0030*/ 	.string	"-arch sm_100 -m 64 "



//--------------------- .note.nv.cuinfo           --------------------------
	.section	.note.nv.cuinfo,"",@"SHT_NOTE"
	.sectionflags	@"SHF_NOTE_NV_CUINFO"
        /*0018*/ 	.short	0x0002
        /*001a*/ 	.short	0x0064
        /*001c*/ 	.short	0x0082
	.zero		2


//--------------------- .nv.info                  --------------------------
	.section	.nv.info,"",@"SHT_CUDA_INFO"
	.align	4


	//----- nvinfo : EIATTR_REGCOUNT
	.align		4
        /*0000*/ 	.byte	0x04, 0x2f
        /*0002*/ 	.short	(.L_1 - .L_0)
	.align		4
.L_0:
        /*0004*/ 	.word	index@(_Z13knn_kernel_2dPK6float2iS1_iP6PairIFiii)
        /*0008*/ 	.word	0x00000020


	//----- nvinfo : EIATTR_FRAME_SIZE
	.align		4
.L_1:
        /*000c*/ 	.byte	0x04, 0x11
        /*000e*/ 	.short	(.L_3 - .L_2)
	.align		4
.L_2:
        /*0010*/ 	.word	index@(_Z13knn_kernel_2dPK6float2iS1_iP6PairIFiii)
        /*0014*/ 	.word	0x00000100


	//----- nvinfo : EIATTR_MIN_STACK_SIZE
	.align		4
.L_3:
        /*0018*/ 	.byte	0x04, 0x12
        /*001a*/ 	.short	(.L_5 - .L_4)
	.align		4
.L_4:
        /*001c*/ 	.word	index@(_Z13knn_kernel_2dPK6float2iS1_iP6PairIFiii)
        /*0020*/ 	.word	0x00000100
.L_5:


//--------------------- .nv.compat                --------------------------
	.section	.nv.compat,"",@"SHT_CUDA_COMPAT_INFO"
	.align	4
        /*0000*/ 	.byte	0x02, 0x09, 0x00, 0x00, 0x02, 0x02, 0x01, 0x00, 0x02, 0x05, 0x05, 0x00, 0x03, 0x07, 0x01, 0x01
        /*0010*/ 	.byte	0x02, 0x03, 0x00, 0x00, 0x02, 0x06, 0x01, 0x00, 0x04, 0x0b, 0x08, 0x00, 0x01, 0x00, 0x00, 0x00
        /*0020*/ 	.byte	0x00, 0x00, 0x00, 0x00


//--------------------- .nv.info._Z13knn_kernel_2dPK6float2iS1_iP6PairIFiii --------------------------
	.section	.nv.info._Z13knn_kernel_2dPK6float2iS1_iP6PairIFiii,"",@"SHT_CUDA_INFO"
	.sectionflags	@""
	.align	4


	//----- nvinfo : EIATTR_CUDA_API_VERSION
	.align		4
        /*0000*/ 	.byte	0x04, 0x37
        /*0002*/ 	.short	(.L_7 - .L_6)
.L_6:
        /*0004*/ 	.word	0x00000082


	//----- nvinfo : EIATTR_KPARAM_INFO
	.align		4
.L_7:
        /*0008*/ 	.byte	0x04, 0x17
        /*000a*/ 	.short	(.L_9 - .L_8)
.L_8:
        /*000c*/ 	.word	0x00000000
        /*0010*/ 	.short	0x0007
        /*0012*/ 	.short	0x0030
        /*0014*/ 	.byte	0x00, 0xf0, 0x11, 0x00


	//----- nvinfo : EIATTR_KPARAM_INFO
	.align		4
.L_9:
        /*0018*/ 	.byte	0x04, 0x17
        /*001a*/ 	.short	(.L_11 - .L_10)
.L_10:
        /*001c*/ 	.word	0x00000000
        /*0020*/ 	.short	0x0006
        /*0022*/ 	.short	0x002c
        /*0024*/ 	.byte	0x00, 0xf0, 0x11, 0x00


	//----- nvinfo : EIATTR_KPARAM_INFO
	.align		4
.L_11:
        /*0028*/ 	.byte	0x04, 0x17
        /*002a*/ 	.short	(.L_13 - .L_12)
.L_12:
        /*002c*/ 	.word	0x00000000
        /*0030*/ 	.short	0x0005
        /*0032*/ 	.short	0x0028
        /*0034*/ 	.byte	0x00, 0xf0, 0x11, 0x00


	//----- nvinfo : EIATTR_KPARAM_INFO
	.align		4
.L_13:
        /*0038*/ 	.byte	0x04, 0x17
        /*003a*/ 	.short	(.L_15 - .L_14)
.L_14:
        /*003c*/ 	.word	0x00000000
        /*0040*/ 	.short	0x0004
        /*0042*/ 	.short	0x0020
        /*0044*/ 	.byte	0x00, 0xf5, 0x21, 0x00


	//----- nvinfo : EIATTR_KPARAM_INFO
	.align		4
.L_15:
        /*0048*/ 	.byte	0x04, 0x17
        /*004a*/ 	.short	(.L_17 - .L_16)
.L_16:
        /*004c*/ 	.word	0x00000000
        /*0050*/ 	.short	0x0003
        /*0052*/ 	.short	0x0018
        /*0054*/ 	.byte	0x00, 0xf0, 0x11, 0x00


	//----- nvinfo : EIATTR_KPARAM_INFO
	.align		4
.L_17:
        /*0058*/ 	.byte	0x04, 0x17
        /*005a*/ 	.short	(.L_19 - .L_18)
.L_18:
        /*005c*/ 	.word	0x00000000
        /*0060*/ 	.short	0x0002
        /*0062*/ 	.short	0x0010
        /*0064*/ 	.byte	0x00, 0xf5, 0x21, 0x00


	//----- nvinfo : EIATTR_KPARAM_INFO
	.align		4
.L_19:
        /*0068*/ 	.byte	0x04, 0x17
        /*006a*/ 	.short	(.L_21 - .L_20)
.L_20:
        /*006c*/ 	.word	0x00000000
        /*0070*/ 	.short	0x0001
        /*0072*/ 	.short	0x0008
        /*0074*/ 	.byte	0x00, 0xf0, 0x11, 0x00


	//----- nvinfo : EIATTR_KPARAM_INFO
	.align		4
.L_21:
        /*0078*/ 	.byte	0x04, 0x17
        /*007a*/ 	.short	(.L_23 - .L_22)
.L_22:
        /*007c*/ 	.word	0x00000000
        /*0080*/ 	.short	0x0000
        /*0082*/ 	.short	0x0000
        /*0084*/ 	.byte	0x00, 0xf5, 0x21, 0x00


	//----- nvinfo : EIATTR_SPARSE_MMA_MASK
	.align		4
.L_23:
        /*0088*/ 	.byte	0x03, 0x50
        /*008a*/ 	.short	0x0000


	//----- nvinfo : EIATTR_MAXREG_COUNT
	.align		4
        /*008c*/ 	.byte	0x03, 0x1b
        /*008e*/ 	.short	0x00ff


	//----- nvinfo : EIATTR_NUM_BARRIERS
	.align		4
        /*0090*/ 	.byte	0x02, 0x4c
        /*0092*/ 	.byte	0x01
	.zero		1


	//----- nvinfo : EIATTR_MERCURY_ISA_VERSION
	.align		4
        /*0094*/ 	.byte	0x03, 0x5f
        /*0096*/ 	.short	0x0101


	//----- nvinfo : EIATTR_COOP_GROUP_MASK_REGIDS
	.align		4
        /*0098*/ 	.byte	0x04, 0x29
        /*009a*/ 	.short	(.L_25 - .L_24)


	//   ....[0]....
.L_24:
        /*009c*/ 	.word	0xffffffff


	//   ....[1]....
        /*00a0*/ 	.word	0xffffffff


	//   ....[2]....
        /*00a4*/ 	.word	0xffffffff


	//   ....[3]....
        /*00a8*/ 	.word	0xffffffff


	//   ....[4]....
        /*00ac*/ 	.word	0xffffffff


	//   ....[5]....
        /*00b0*/ 	.word	0xffffffff


	//   ....[6]....
        /*00b4*/ 	.word	0xffffffff


	//   ....[7]....
        /*00b8*/ 	.word	0xffffffff


	//   ....[8]....
        /*00bc*/ 	.word	0xffffffff


	//   ....[9]....
        /*00c0*/ 	.word	0xffffffff


	//   ....[10]....
        /*00c4*/ 	.word	0xffffffff


	//   ....[11]....
        /*00c8*/ 	.word	0xffffffff


	//   ....[12]....
        /*00cc*/ 	.word	0xffffffff


	//   ....[13]....
        /*00d0*/ 	.word	0xffffffff


	//   ....[14]....
        /*00d4*/ 	.word	0xffffffff


	//   ....[15]....
        /*00d8*/ 	.word	0xffffffff


	//   ....[16]....
        /*00dc*/ 	.word	0xffffffff


	//   ....[17]....
        /*00e0*/ 	.word	0xffffffff


	//   ....[18]....
        /*00e4*/ 	.word	0xffffffff


	//   ....[19]....
        /*00e8*/ 	.word	0xffffffff


	//   ....[20]....
        /*00ec*/ 	.word	0xffffffff


	//   ....[21]....
        /*00f0*/ 	.word	0xffffffff


	//   ....[22]....
        /*00f4*/ 	.word	0xffffffff


	//   ....[23]....
        /*00f8*/ 	.word	0xffffffff


	//   ....[24]....
        /*00fc*/ 	.word	0xffffffff


	//   ....[25]....
        /*0100*/ 	.word	0xffffffff


	//   ....[26]....
        /*0104*/ 	.word	0xffffffff


	//   ....[27]....
        /*0108*/ 	.word	0xffffffff


	//   ....[28]....
        /*010c*/ 	.word	0xffffffff


	//   ....[29]....
        /*0110*/ 	.word	0xffffffff


	//   ....[30]....
        /*0114*/ 	.word	0xffffffff


	//   ....[31]....
        /*0118*/ 	.word	0xffffffff


	//   ....[32]....
        /*011c*/ 	.word	0xffffffff


	//   ....[33]....
        /*0120*/ 	.word	0xffffffff


	//   ....[34]....
        /*0124*/ 	.word	0xffffffff


	//   ....[35]....
        /*0128*/ 	.word	0xffffffff


	//   ....[36]....
        /*012c*/ 	.word	0xffffffff


	//   ....[37]....
        /*0130*/ 	.word	0xffffffff


	//   ....[38]....
        /*0134*/ 	.word	0xffffffff


	//   ....[39]....
        /*0138*/ 	.word	0xffffffff


	//   ....[40]....
        /*013c*/ 	.word	0xffffffff


	//   ....[41]....
        /*0140*/ 	.word	0xffffffff


	//   ....[42]....
        /*0144*/ 	.word	0xffffffff


	//   ....[43]....
        /*0148*/ 	.word	0x0500000a


	//   ....[44]....
        /*014c*/ 	.word	0x0500000a


	//   ....[45]....
        /*0150*/ 	.word	0x0500000a


	//   ....[46]....
        /*0154*/ 	.word	0x0500000a


	//   ....[47]....
        /*0158*/ 	.word	0x0500000a


	//   ....[48]....
        /*015c*/ 	.word	0x0500000a


	//   ....[49]....
        /*0160*/ 	.word	0x0500000a


	//   ....[50]....
        /*0164*/ 	.word	0x0500000a


	//   ....[51]....
        /*0168*/ 	.word	0x0500000a


	//   ....[52]....
        /*016c*/ 	.word	0x0500000a


	//   ....[53]....
        /*0170*/ 	.word	0x0500000a


	//   ....[54]....
        /*0174*/ 	.word	0x0500000a


	//   ....[55]....
        /*0178*/ 	.word	0x0500000a


	//   ....[56]....
        /*017c*/ 	.word	0x0500000a


	//   ....[57]....
        /*0180*/ 	.word	0x0500000a


	//   ....[58]....
        /*0184*/ 	.word	0x0500000a


	//   ....[59]....
        /*0188*/ 	.word	0x0500000a


	//   ....[60]....
        /*018c*/ 	.word	0x0500000a


	//   ....[61]....
        /*0190*/ 	.word	0x0500000a


	//   ....[62]....
        /*0194*/ 	.word	0x0500000a


	//   ....[63]....
        /*0198*/ 	.word	0x0500000a


	//   ....[64]....
        /*019c*/ 	.word	0x0500000a


	//   ....[65]....
        /*01a0*/ 	.word	0x0500000a


	//   ....[66]....
        /*01a4*/ 	.word	0x0500000a


	//   ....[67]....
        /*01a8*/ 	.word	0x0500000a


	//   ....[68]....
        /*01ac*/ 	.word	0x0500000a


	//   ....[69]....
        /*01b0*/ 	.word	0x0500000a


	//   ....[70]....
        /*01b4*/ 	.word	0x0500000a


	//   ....[71]....
        /*01b8*/ 	.word	0x0500000a


	//   ....[72]....
        /*01bc*/ 	.word	0x0500000a


	//   ....[73]....
        /*01c0*/ 	.word	0x0500000a


	//   ....[74]....
        /*01c4*/ 	.word	0x0500000a


	//   ....[75]....
        /*01c8*/ 	.word	0x0500000a


	//   ....[76]....
        /*01cc*/ 	.word	0x0500000a


	//   ....[77]....
        /*01d0*/ 	.word	0x0500000a


	//   ....[78]....
        /*01d4*/ 	.word	0x0500000a


	//   ....[79]....
        /*01d8*/ 	.word	0x0500000a


	//   ....[80]....
        /*01dc*/ 	.word	0x0500000a


	//   ....[81]....
        /*01e0*/ 	.word	0x0500000a


	//   ....[82]....
        /*01e4*/ 	.word	0x0500000a


	//----- nvinfo : EIATTR_COOP_GROUP_INSTR_OFFSETS
	.align		4
.L_25:
        /*01e8*/ 	.byte	0x04, 0x28
        /*01ea*/ 	.short	(.L_27 - .L_26)


	//   ....[0]....
.L_26:
        /*01ec*/ 	.word	0x00000b40


	//   ....[1]....
        /*01f0*/ 	.word	0x00000b50


	//   ....[2]....
        /*01f4*/ 	.word	0x000018c0


	//   ....[3]....
        /*01f8*/ 	.word	0x000018d0


	//   ....[4]....
        /*01fc*/ 	.word	0x00001910


	//   ....[5]....
        /*0200*/ 	.word	0x00001920


	//   ....[6]....
        /*0204*/ 	.word	0x00001960


	//   ....[7]....
        /*0208*/ 	.word	0x00001970


	//   ....[8]....
        /*020c*/ 	.word	0x000019b0


	//   ....[9]....
        /*0210*/ 	.word	0x000019c0


	//   ....[10]....
        /*0214*/ 	.word	0x00001a00


	//   ....[11]....
        /*0218*/ 	.word	0x00001a10


	//   ....[12]....
        /*021c*/ 	.word	0x00001a50


	//   ....[13]....
        /*0220*/ 	.word	0x00001ab0


	//   ....[14]....
        /*0224*/ 	.word	0x00001b30


	//   ....[15]....
        /*0228*/ 	.word	0x00001b40


	//   ....[16]....
        /*022c*/ 	.word	0x00001b80


	//   ....[17]....
        /*0230*/ 	.word	0x00001b90


	//   ....[18]....
        /*0234*/ 	.word	0x00001bd0


	//   ....[19]....
        /*0238*/ 	.word	0x00001be0


	//   ....[20]....
        /*023c*/ 	.word	0x00001c20


	//   ....[21]....
        /*0240*/ 	.word	0x00001c30


	//   ....[22]....
        /*0244*/ 	.word	0x00001c70


	//   ....[23]....
        /*0248*/ 	.word	0x00001c80


	//   ....[24]....
        /*024c*/ 	.word	0x00001cc0


	//   ....[25]....
        /*0250*/ 	.word	0x00001cd0


	//   ....[26]....
        /*0254*/ 	.word	0x00001ce0


	//   ....[27]....
        /*0258*/ 	.word	0x00002910


	//   ....[28]....
        /*025c*/ 	.word	0x00002920


	//   ....[29]....
        /*0260*/ 	.word	0x00002960


	//   ....[30]....
        /*0264*/ 	.word	0x00002970


	//   ....[31]....
        /*0268*/ 	.word	0x000029b0


	//   ....[32]....
        /*026c*/ 	.word	0x000029c0


	//   ....[33]....
        /*0270*/ 	.word	0x00002a00


	//   ....[34]....
        /*0274*/ 	.word	0x00002a10


	//   ....[35]....
        /*0278*/ 	.word	0x00002a50


	//   ....[36]....
        /*027c*/ 	.word	0x00002a60


	//   ....[37]....
        /*0280*/ 	.word	0x00002ae0


	//   ....[38]....
        /*0284*/ 	.word	0x00002b20


	//   ....[39]....
        /*0288*/ 	.word	0x00002b80


	//   ....[40]....
        /*028c*/ 	.word	0x00003520


	//   ....[41]....
        /*0290*/ 	.word	0x00003790


	//   ....[42]....
        /*0294*/ 	.word	0x00003820


	//   ....[43]....
        /*0298*/ 	.word	0x000042f0


	//   ....[44]....
        /*029c*/ 	.word	0x000043b0


	//   ....[45]....
        /*02a0*/ 	.word	0x00004410


	//   ....[46]....
        /*02a4*/ 	.word	0x00004480


	//   ....[47]....
        /*02a8*/ 	.word	0x000044e0


	//   ....[48]....
        /*02ac*/ 	.word	0x00004550


	//   ....[49]....
        /*02b0*/ 	.word	0x000045b0


	//   ....[50]....
        /*02b4*/ 	.word	0x00004620


	//   ....[51]....
        /*02b8*/ 	.word	0x00004680


	//   ....[52]....
        /*02bc*/ 	.word	0x000046e0


	//   ....[53]....
        /*02c0*/ 	.word	0x00004730


	//   ....[54]....
        /*02c4*/ 	.word	0x000047e0


	//   ....[55]....
        /*02c8*/ 	.word	0x00004860


	//   ....[56]....
        /*02cc*/ 	.word	0x00004910


	//   ....[57]....
        /*02d0*/ 	.word	0x000049b0


	//   ....[58]....
        /*02d4*/ 	.word	0x00004a30


	//   ....[59]....
        /*02d8*/ 	.word	0x00004a90


	//   ....[60]....
        /*02dc*/ 	.word	0x00004b10


	//   ....[61]....
        /*02e0*/ 	.word	0x00004b70


	//   ....[62]....
        /*02e4*/ 	.word	0x00004bf0


	//   ....[63]....
        /*02e8*/ 	.word	0x00004c50


	//   ....[64]....
        /*02ec*/ 	.word	0x00004ce0


	//   ....[65]....
        /*02f0*/ 	.word	0x00004d30


	//   ....[66]....
        /*02f4*/ 	.word	0x00004da0


	//   ....[67]....
        /*02f8*/ 	.word	0x00004df0


	//   ....[68]....
        /*02fc*/ 	.word	0x00004e50


	//   ....[69]....
        /*0300*/ 	.word	0x00004ef0


	//   ....[70]....
        /*0304*/ 	.word	0x00004f90


	//   ....[71]....
        /*0308*/ 	.word	0x00004ff0


	//   ....[72]....
        /*030c*/ 	.word	0x00005060


	//   ....[73]....
        /*0310*/ 	.word	0x000050c0


	//   ....[74]....
        /*0314*/ 	.word	0x00005130


	//   ....[75]....
        /*0318*/ 	.word	0x00005190


	//   ....[76]....
        /*031c*/ 	.word	0x00005200


	//   ....[77]....
        /*0320*/ 	.word	0x00005260


	//   ....[78]....
        /*0324*/ 	.word	0x000052c0


	//   ....[79]....
        /*0328*/ 	.word	0x00005350


	//   ....[80]....
        /*032c*/ 	.word	0x000053f0


	//   ....[81]....
        /*0330*/ 	.word	0x000054c0


	//   ....[82]....
        /*0334*/ 	.word	0x00005540


	//----- nvinfo : EIATTR_VRC_CTA_INIT_COUNT
	.align		4
.L_27:
        /*0338*/ 	.byte	0x02, 0x4a
	.zero		1
	.zero		1


	//----- nvinfo : EIATTR_EXIT_INSTR_OFFSETS
	.align		4
        /*033c*/ 	.byte	0x04, 0x1c
        /*033e*/ 	.short	(.L_29 - .L_28)


	//   ....[0]....
.L_28:
        /*0340*/ 	.word	0x00002c50


	//   ....[1]....
        /*0344*/ 	.word	0x00003830


	//   ....[2]....
        /*0348*/ 	.word	0x00003aa0


	//   ....[3]....
        /*034c*/ 	.word	0x000041b0


	//   ....[4]....
        /*0350*/ 	.word	0x00004280


	//----- nvinfo : EIATTR_CRS_STACK_SIZE
	.align		4
.L_29:
        /*0354*/ 	.byte	0x04, 0x1e
        /*0356*/ 	.short	(.L_31 - .L_30)
.L_30:
        /*0358*/ 	.word	0x00000000


	//----- nvinfo : EIATTR_CBANK_PARAM_SIZE
	.align		4
.L_31:
        /*035c*/ 	.byte	0x03, 0x19
        /*035e*/ 	.short	0x0034


	//----- nvinfo : EIATTR_PARAM_CBANK
	.align		4
        /*0360*/ 	.byte	0x04, 0x0a
        /*0362*/ 	.short	(.L_33 - .L_32)
	.align		4
.L_32:
        /*0364*/ 	.word	index@(.nv.constant0._Z13knn_kernel_2dPK6float2iS1_iP6PairIFiii)
        /*0368*/ 	.short	0x0380
        /*036a*/ 	.short	0x0034


	//----- nvinfo : EIATTR_SW_WAR
	.align		4
.L_33:
        /*036c*/ 	.byte	0x04, 0x36
        /*036e*/ 	.short	(.L_35 - .L_34)
.L_34:
        /*0370*/ 	.word	0x00000008
.L_35:


//--------------------- .nv.callgraph             --------------------------
	.section	.nv.callgraph,"",@"SHT_CUDA_CALLGRAPH"
	.align	4
	.sectionentsize	8
	.align		4
        /*0000*/ 	.word	0x00000000
	.align		4
        /*0004*/ 	.word	0xffffffff
	.align		4
        /*0008*/ 	.word	0x00000000
	.align		4
        /*000c*/ 	.word	0xfffffffe
	.align		4
        /*0010*/ 	.word	0x00000000
	.align		4
        /*0014*/ 	.word	0xfffffffd
	.align		4
        /*0018*/ 	.word	0x00000000
	.align		4
        /*001c*/ 	.word	0xfffffffc


//--------------------- .text._Z13knn_kernel_2dPK6float2iS1_iP6PairIFiii --------------------------
	.section	.text._Z13knn_kernel_2dPK6float2iS1_iP6PairIFiii,"ax",@progbits
	.align	128
        .global         _Z13knn_kernel_2dPK6float2iS1_iP6PairIFiii
        .type           _Z13knn_kernel_2dPK6float2iS1_iP6PairIFiii,@function
        .size           _Z13knn_kernel_2dPK6float2iS1_iP6PairIFiii,(.L_x_154 - _Z13knn_kernel_2dPK6float2iS1_iP6PairIFiii)
        .other          _Z13knn_kernel_2dPK6float2iS1_iP6PairIFiii,@"STO_CUDA_ENTRY STV_DEFAULT"
_Z13knn_kernel_2dPK6float2iS1_iP6PairIFiii:
.text._Z13knn_kernel_2dPK6float2iS1_iP6PairIFiii:
[----:B------:R-:W0:Y:S01]  /*0000*/  LDC R1, c[0x0][0x37c] ;  /* 0x0000df00ff017b82 */ /* 0x000e220000000800 */
[----:B------:R-:W1:Y:S07]  /*0010*/  S2R R18, SR_TID.X ;  /* 0x0000000000127919 */ /* 0x000e6e0000002100 */
[----:B------:R-:W2:Y:S01]  /*0020*/  S2UR UR4, SR_CTAID.X ;  /* 0x00000000000479c3 */ /* 0x000ea20000002500 */
[----:B------:R-:W3:Y:S01]  /*0030*/  LDCU UR5, c[0x0][0x388] ;  /* 0x00007100ff0577ac */ /* 0x000ee20008000800 */
[----:B------:R-:W-:Y:S01]  /*0040*/  CS2R R14, SRZ ;  /* 0x00000000000e7805 */ /* 0x000fe2000001ff00 */
[----:B0-----:R-:W-:Y:S01]  /*0050*/  VIADD R1, R1, 0xffffff00 ;  /* 0xffffff0001017836 */ /* 0x001fe20000000000 */
[----:B------:R-:W0:Y:S04]  /*0060*/  LDCU.64 UR8, c[0x0][0x358] ;  /* 0x00006b00ff0877ac */ /* 0x000e280008000a00 */
[----:B------:R-:W2:Y:S08]  /*0070*/  LDC R0, c[0x0][0x3b0] ;  /* 0x0000ec00ff007b82 */ /* 0x000eb00000000800 */
[----:B------:R-:W4:Y:S01]  /*0080*/  LDC R24, c[0x0][0x3a8] ;  /* 0x0000ea00ff187b82 */ /* 0x000f220000000800 */
[----:B-1----:R-:W-:-:S02]  /*0090*/  SHF.R.U32.HI R21, RZ, 0x5, R18 ;  /* 0x00000005ff157819 */ /* 0x002fc40000011612 */
[----:B------:R-:W-:-:S03]  /*00a0*/  LOP3.LUT R19, R18, 0x1f, RZ, 0xc0, !PT ;  /* 0x0000001f12137812 */ /* 0x000fc600078ec0ff */
[----:B--2---:R-:W-:Y:S01]  /*00b0*/  IMAD R21, R0, UR4, R21 ;  /* 0x0000000400157c24 */ /* 0x004fe2000f8e0215 */
[----:B------:R-:W1:Y:S04]  /*00c0*/  LDCU UR4, c[0x0][0x398] ;  /* 0x00007300ff0477ac */ /* 0x000e680008000800 */
[----:B---3--:R-:W-:-:S04]  /*00d0*/  ISETP.GE.AND P0, PT, R21, UR5, PT ;  /* 0x0000000515007c0c */ /* 0x008fc8000bf06270 */
[----:B------:R-:W-:-:S13]  /*00e0*/  ISETP.NE.OR P0, PT, R19, RZ, P0 ;  /* 0x000000ff1300720c */ /* 0x000fda0000705670 */
[----:B------:R-:W2:Y:S02]  /*00f0*/  @!P0 LDC.64 R2, c[0x0][0x380] ;  /* 0x0000e000ff028b82 */ /* 0x000ea40000000a00 */
[----:B--2---:R-:W-:-:S05]  /*0100*/  @!P0 IMAD.WIDE R2, R21, 0x8, R2 ;  /* 0x0000000815028825 */ /* 0x004fca00078e0202 */
[----:B0-----:R0:W2:Y:S01]  /*0110*/  @!P0 LDG.E.64.CONSTANT R14, desc[UR8][R2.64] ;  /* 0x00000008020e8981 */ /* 0x0010a2000c1e9b00 */
[----:B----4-:R-:W-:Y:S01]  /*0120*/  SHF.R.S32.HI R24, RZ, 0x5, R24 ;  /* 0x00000005ff187819 */ /* 0x010fe20000011418 */
[----:B-1----:R-:W-:-:S03]  /*0130*/  UISETP.GE.AND UP0, UPT, UR4, 0x1, UPT ;  /* 0x000000010400788c */ /* 0x002fc6000bf06270 */
[C---:B------:R-:W-:Y:S02]  /*0140*/  ISETP.GE.AND P4, PT, R24.reuse, 0x2, PT ;  /* 0x000000021800780c */ /* 0x040fe40003f86270 */
[C---:B------:R-:W-:Y:S02]  /*0150*/  ISETP.GE.AND P5, PT, R24.reuse, 0x3, PT ;  /* 0x000000031800780c */ /* 0x040fe40003fa6270 */
[C---:B------:R-:W-:Y:S02]  /*0160*/  ISETP.GE.AND P2, PT, R24.reuse, 0x1, PT ;  /* 0x000000011800780c */ /* 0x040fe40003f46270 */
[C---:B------:R-:W-:Y:S02]  /*0170*/  ISETP.GE.AND P1, PT, R24.reuse, 0x5, PT ;  /* 0x000000051800780c */ /* 0x040fe40003f26270 */
[C---:B------:R-:W-:Y:S02]  /*0180*/  ISETP.GE.AND P0, PT, R24.reuse, 0x4, PT ;  /* 0x000000041800780c */ /* 0x040fe40003f06270 */
[----:B------:R-:W-:-:S03]  /*0190*/  ISETP.GE.AND P3, PT, R24, 0x6, PT ;  /* 0x000000061800780c */ /* 0x000fc60003f66270 */
[----:B------:R-:W-:Y:S02]  /*01a0*/  @P4 IMAD.MOV.U32 R4, RZ, RZ, 0x7f800000 ;  /* 0x7f800000ff044424 */ /* 0x000fe400078e00ff */
[----:B------:R-:W-:Y:S02]  /*01b0*/  @P4 IMAD.MOV.U32 R6, RZ, RZ, -0x1 ;  /* 0xffffffffff064424 */ /* 0x000fe400078e00ff */
[----:B------:R-:W-:Y:S01]  /*01c0*/  @P5 IMAD.MOV.U32 R8, RZ, RZ, 0x7f800000 ;  /* 0x7f800000ff085424 */ /* 0x000fe200078e00ff */
[----:B------:R1:W-:Y:S01]  /*01d0*/  @P4 STL [R1+0x4], R4 ;  /* 0x0000040401004387 */ /* 0x0003e20000100800 */
[----:B------:R-:W-:Y:S02]  /*01e0*/  @P2 IMAD.MOV.U32 R0, RZ, RZ, 0x7f800000 ;  /* 0x7f800000ff002424 */ /* 0x000fe400078e00ff */
[----:B0-----:R-:W-:Y:S01]  /*01f0*/  @P2 IMAD.MOV.U32 R2, RZ, RZ, -0x1 ;  /* 0xffffffffff022424 */ /* 0x001fe200078e00ff */
[----:B------:R0:W-:Y:S01]  /*0200*/  @P4 STL [R1+0x84], R6 ;  /* 0x0000840601004387 */ /* 0x0001e20000100800 */
[----:B------:R-:W-:Y:S01]  /*0210*/  ISETP.GE.AND P4, PT, R24, 0x7, PT ;  /* 0x000000071800780c */ /* 0x000fe20003f86270 */
[----:B------:R-:W-:-:S02]  /*0220*/  @P1 IMAD.MOV.U32 R16, RZ, RZ, 0x7f800000 ;  /* 0x7f800000ff101424 */ /* 0x000fc400078e00ff */
[----:B------:R3:W-:Y:S01]  /*0230*/  @P5 STL [R1+0x8], R8 ;  /* 0x0000080801005387 */ /* 0x0007e20000100800 */
[----:B------:R-:W-:Y:S02]  /*0240*/  @P1 IMAD.MOV.U32 R20, RZ, RZ, -0x1 ;  /* 0xffffffffff141424 */ /* 0x000fe400078e00ff */
[----:B------:R-:W-:Y:S01]  /*0250*/  @P5 IMAD.MOV.U32 R10, RZ, RZ, -0x1 ;  /* 0xffffffffff0a5424 */ /* 0x000fe200078e00ff */
[----:B------:R4:W-:Y:S01]  /*0260*/  @P2 STL [R1], R0 ;  /* 0x0000000001002387 */ /* 0x0009e20000100800 */
[----:B------:R-:W-:Y:S02]  /*0270*/  @P0 IMAD.MOV.U32 R12, RZ, RZ, -0x1 ;  /* 0xffffffffff0c0424 */ /* 0x000fe400078e00ff */
[----:B-1----:R-:W-:Y:S01]  /*0280*/  @P3 IMAD.MOV.U32 R4, RZ, RZ, -0x1 ;  /* 0xffffffffff043424 */ /* 0x002fe200078e00ff */
[----:B------:R1:W-:Y:S01]  /*0290*/  @P2 STL [R1+0x80], R2 ;  /* 0x0000800201002387 */ /* 0x0003e20000100800 */
[----:B------:R-:W-:Y:S01]  /*02a0*/  ISETP.GE.AND P2, PT, R24, 0xa, PT ;  /* 0x0000000a1800780c */ /* 0x000fe20003f46270 */
[----:B0-----:R-:W-:-:S02]  /*02b0*/  @P4 IMAD.MOV.U32 R6, RZ, RZ, 0x7f800000 ;  /* 0x7f800000ff064424 */ /* 0x001fc400078e00ff */
[----:B---3--:R-:W-:Y:S01]  /*02c0*/  @P4 IMAD.MOV.U32 R8, RZ, RZ, -0x1 ;  /* 0xffffffffff084424 */ /* 0x008fe200078e00ff */
[----:B------:R0:W-:Y:S01]  /*02d0*/  @P1 STL [R1+0x10], R16 ;  /* 0x0000101001001387 */ /* 0x0001e20000100800 */
[----:B----4-:R-:W-:-:S03]  /*02e0*/  @P0 IMAD.MOV.U32 R0, RZ, RZ, 0x7f800000 ;  /* 0x7f800000ff000424 */ /* 0x010fc600078e00ff */
[----:B------:R3:W-:Y:S01]  /*02f0*/  @P1 STL [R1+0x90], R20 ;  /* 0x0000901401001387 */ /* 0x0007e20000100800 */
[----:B------:R-:W-:Y:S01]  /*0300*/  ISETP.GE.AND P1, PT, R24, 0x9, PT ;  /* 0x000000091800780c */ /* 0x000fe20003f26270 */
[----:B-1----:R-:W-:Y:S02]  /*0310*/  @P3 IMAD.MOV.U32 R2, RZ, RZ, 0x7f800000 ;  /* 0x7f800000ff023424 */ /* 0x002fe400078e00ff */
[----:B------:R1:W-:Y:S01]  /*0320*/  @P4 STL [R1+0x18], R6 ;  /* 0x0000180601004387 */ /* 0x0003e20000100800 */
[----:B0-----:R-:W-:-:S03]  /*0330*/  @P2 IMAD.MOV.U32 R16, RZ, RZ, 0x7f800000 ;  /* 0x7f800000ff102424 */ /* 0x001fc600078e00ff */
[----:B------:R0:W-:Y:S01]  /*0340*/  @P4 STL [R1+0x98], R8 ;  /* 0x0000980801004387 */ /* 0x0001e20000100800 */
[C---:B------:R-:W-:Y:S01]  /*0350*/  ISETP.GE.AND P4, PT, R24.reuse, 0xc, PT ;  /* 0x0000000c1800780c */ /* 0x040fe20003f86270 */
[----:B---3--:R-:W-:Y:S02]  /*0360*/  @P2 IMAD.MOV.U32 R20, RZ, RZ, -0x1 ;  /* 0xffffffffff142424 */ /* 0x008fe400078e00ff */
[----:B------:R-:W-:Y:S01]  /*0370*/  @P5 STL [R1+0x88], R10 ;  /* 0x0000880a01005387 */ /* 0x000fe20000100800 */
[----:B------:R-:W-:-:S03]  /*0380*/  ISETP.GE.AND P5, PT, R24, 0x8, PT ;  /* 0x000000081800780c */ /* 0x000fc60003fa6270 */
[----:B------:R3:W-:Y:S04]  /*0390*/  @P0 STL [R1+0xc], R0 ;  /* 0x00000c0001000387 */ /* 0x0007e80000100800 */
[----:B------:R4:W-:Y:S01]  /*03a0*/  @P0 STL [R1+0x8c], R12 ;  /* 0x00008c0c01000387 */ /* 0x0009e20000100800 */
[C---:B------:R-:W-:Y:S01]  /*03b0*/  ISETP.GE.AND P0, PT, R24.reuse, 0xb, PT ;  /* 0x0000000b1800780c */ /* 0x040fe20003f06270 */
[----:B-1----:R-:W-:Y:S02]  /*03c0*/  @P4 IMAD.MOV.U32 R6, RZ, RZ, 0x7f800000 ;  /* 0x7f800000ff064424 */ /* 0x002fe400078e00ff */
[----:B------:R1:W-:Y:S01]  /*03d0*/  @P3 STL [R1+0x14], R2 ;  /* 0x0000140201003387 */ /* 0x0003e20000100800 */
[----:B0-----:R-:W-:Y:S02]  /*03e0*/  @P4 IMAD.MOV.U32 R8, RZ, RZ, -0x1 ;  /* 0xffffffffff084424 */ /* 0x001fe400078e00ff */
[----:B---3--:R-:W-:Y:S01]  /*03f0*/  @P5 IMAD.MOV.U32 R0, RZ, RZ, 0x7f800000 ;  /* 0x7f800000ff005424 */ /* 0x008fe200078e00ff */
[----:B------:R0:W-:Y:S01]  /*0400*/  @P3 STL [R1+0x94], R4 ;  /* 0x0000940401003387 */ /* 0x0001e20000100800 */
[----:B------:R-:W-:Y:S01]  /*0410*/  ISETP.GE.AND P3, PT, R24, 0xd, PT ;  /* 0x0000000d1800780c */ /* 0x000fe20003f66270 */
[----:B----4-:R-:W-:-:S02]  /*0420*/  @P1 IMAD.MOV.U32 R12, RZ, RZ, -0x1 ;  /* 0xffffffffff0c1424 */ /* 0x010fc400078e00ff */
[----:B------:R-:W-:Y:S01]  /*0430*/  @P2 STL [R1+0x24], R16 ;  /* 0x0000241001002387 */ /* 0x000fe20000100800 */
[----:B------:R-:W-:Y:S02]  /*0440*/  @P5 IMAD.MOV.U32 R10, RZ, RZ, -0x1 ;  /* 0xffffffffff0a5424 */ /* 0x000fe400078e00ff */
[----:B-1----:R-:W-:Y:S01]  /*0450*/  @P1 IMAD.MOV.U32 R2, RZ, RZ, 0x7f800000 ;  /* 0x7f800000ff021424 */ /* 0x002fe200078e00ff */
[----:B------:R-:W-:Y:S01]  /*0460*/  @P2 STL [R1+0xa4], R20 ;  /* 0x0000a41401002387 */ /* 0x000fe20000100800 */
[C---:B------:R-:W-:Y:S01]  /*0470*/  ISETP.GE.AND P2, PT, R24.reuse, 0xe, PT ;  /* 0x0000000e1800780c */ /* 0x040fe20003f46270 */
[----:B0-----:R-:W-:Y:S02]  /*0480*/  @P0 IMAD.MOV.U32 R4, RZ, RZ, 0x7f800000 ;  /* 0x7f800000ff040424 */ /* 0x001fe400078e00ff */
[----:B------:R0:W-:Y:S04]  /*0490*/  @P1 STL [R1+0x20], R2 ;  /* 0x0000200201001387 */ /* 0x0001e80000100800 */
[----:B------:R1:W-:Y:S01]  /*04a0*/  @P1 STL [R1+0xa0], R12 ;  /* 0x0000a00c01001387 */ /* 0x0003e20000100800 */
[----:B------:R-:W-:-:S03]  /*04b0*/  ISETP.GE.AND P1, PT, R24, 0x10, PT ;  /* 0x000000101800780c */ /* 0x000fc60003f26270 */
[----:B------:R-:W-:Y:S01]  /*04c0*/  @P4 STL [R1+0x2c], R6 ;  /* 0x00002c0601004387 */ /* 0x000fe20000100800 */
[----:B0-----:R-:W-:-:S03]  /*04d0*/  @P3 IMAD.MOV.U32 R2, RZ, RZ, 0x7f800000 ;  /* 0x7f800000ff023424 */ /* 0x001fc600078e00ff */
[----:B------:R-:W-:Y:S01]  /*04e0*/  @P4 STL [R1+0xac], R8 ;  /* 0x0000ac0801004387 */ /* 0x000fe20000100800 */
[C---:B------:R-:W-:Y:S01]  /*04f0*/  ISETP.GE.AND P4, PT, R24.reuse, 0x11, PT ;  /* 0x000000111800780c */ /* 0x040fe20003f86270 */
[----:B-1----:R-:W-:Y:S02]  /*0500*/  @P2 IMAD.MOV.U32 R12, RZ, RZ, -0x1 ;  /* 0xffffffffff0c2424 */ /* 0x002fe400078e00ff */
[----:B------:R0:W-:Y:S04]  /*0510*/  @P5 STL [R1+0x1c], R0 ;  /* 0x00001c0001005387 */ /* 0x0001e80000100800 */
[----:B------:R1:W-:Y:S04]  /*0520*/  @P0 STL [R1+0x28], R4 ;  /* 0x0000280401000387 */ /* 0x0003e80000100800 */
[----:B------:R3:W-:Y:S01]  /*0530*/  @P5 STL [R1+0x9c], R10 ;  /* 0x00009c0a01005387 */ /* 0x0007e20000100800 */
[----:B------:R-:W-:Y:S01]  /*0540*/  ISETP.GE.AND P5, PT, R24, 0xf, PT ;  /* 0x0000000f1800780c */ /* 0x000fe20003fa6270 */
[----:B0-----:R-:W-:-:S02]  /*0550*/  @P0 IMAD.MOV.U32 R0, RZ, RZ, -0x1 ;  /* 0xffffffffff000424 */ /* 0x001fc400078e00ff */
[----:B------:R0:W-:Y:S01]  /*0560*/  @P3 STL [R1+0x30], R2 ;  /* 0x0000300201003387 */ /* 0x0001e20000100800 */
[----:B------:R-:W-:Y:S02]  /*0570*/  @P4 IMAD.MOV.U32 R6, RZ, RZ, 0x7f800000 ;  /* 0x7f800000ff064424 */ /* 0x000fe400078e00ff */
[----:B-1----:R-:W-:Y:S01]  /*0580*/  @P2 IMAD.MOV.U32 R4, RZ, RZ, 0x7f800000 ;  /* 0x7f800000ff042424 */ /* 0x002fe200078e00ff */
[----:B------:R1:W-:Y:S01]  /*0590*/  @P0 STL [R1+0xa8], R0 ;  /* 0x0000a80001000387 */ /* 0x0003e20000100800 */
[----:B------:R-:W-:Y:S01]  /*05a0*/  ISETP.GE.AND P0, PT, R24, 0x12, PT ;  /* 0x000000121800780c */ /* 0x000fe20003f06270 */
[----:B---3--:R-:W-:Y:S02]  /*05b0*/  @P3 IMAD.MOV.U32 R10, RZ, RZ, -0x1 ;  /* 0xffffffffff0a3424 */ /* 0x008fe400078e00ff */
[----:B------:R-:W-:Y:S01]  /*05c0*/  @P4 IMAD.MOV.U32 R8, RZ, RZ, -0x1 ;  /* 0xffffffffff084424 */ /* 0x000fe200078e00ff */
[----:B------:R3:W-:Y:S01]  /*05d0*/  @P2 STL [R1+0x34], R4 ;  /* 0x0000340401002387 */ /* 0x0007e20000100800 */
[----:B0-----:R-:W-:-:S02]  /*05e0*/  @P1 IMAD.MOV.U32 R2, RZ, RZ, -0x1 ;  /* 0xffffffffff021424 */ /* 0x001fc400078e00ff */
[----:B------:R-:W-:Y:S01]  /*05f0*/  @P5 IMAD.MOV.U32 R16, RZ, RZ, 0x7f800000 ;  /* 0x7f800000ff105424 */ /* 0x000fe200078e00ff */
[----:B------:R-:W-:Y:S01]  /*0600*/  @P2 STL [R1+0xb4], R12 ;  /* 0x0000b40c01002387 */ /* 0x000fe20000100800 */
[----:B-1----:R-:W-:Y:S01]  /*0610*/  @P1 IMAD.MOV.U32 R0, RZ, RZ, 0x7f800000 ;  /* 0x7f800000ff001424 */ /* 0x002fe200078e00ff */
[C---:B------:R-:W-:Y:S01]  /*0620*/  ISETP.GE.AND P2, PT, R24.reuse, 0x13, PT ;  /* 0x000000131800780c */ /* 0x040fe20003f46270 */
[----:B------:R-:W-:Y:S01]  /*0630*/  @P5 IMAD.MOV.U32 R20, RZ, RZ, -0x1 ;  /* 0xffffffffff145424 */ /* 0x000fe200078e00ff */
[----:B------:R0:W-:Y:S01]  /*0640*/  @P3 STL [R1+0xb0], R10 ;  /* 0x0000b00a01003387 */ /* 0x0001e20000100800 */
[C---:B------:R-:W-:Y:S01]  /*0650*/  ISETP.GE.AND P3, PT, R24.reuse, 0x14, PT ;  /* 0x000000141800780c */ /* 0x040fe20003f66270 */
[----:B---3--:R-:W-:Y:S02]  /*0660*/  @P0 IMAD.MOV.U32 R4, RZ, RZ, -0x1 ;  /* 0xffffffffff040424 */ /* 0x008fe400078e00ff */
[----:B------:R1:W-:Y:S04]  /*0670*/  @P1 STL [R1+0x3c], R0 ;  /* 0x00003c0001001387 */ /* 0x0003e80000100800 */
[----:B------:R3:W-:Y:S01]  /*0680*/  @P1 STL [R1+0xbc], R2 ;  /* 0x0000bc0201001387 */ /* 0x0007e20000100800 */
[----:B------:R-:W-:Y:S01]  /*0690*/  ISETP.GE.AND P1, PT, R24, 0x15, PT ;  /* 0x000000151800780c */ /* 0x000fe20003f26270 */
[----:B0-----:R-:W-:-:S02]  /*06a0*/  @P0 IMAD.MOV.U32 R10, RZ, RZ, 0x7f800000 ;  /* 0x7f800000ff0a0424 */ /* 0x001fc400078e00ff */
[----:B------:R0:W-:Y:S01]  /*06b0*/  @P4 STL [R1+0x40], R6 ;  /* 0x0000400601004387 */ /* 0x0001e20000100800 */
[----:B------:R-:W-:Y:S02]  /*06c0*/  @P2 IMAD.MOV.U32 R12, RZ, RZ, -0x1 ;  /* 0xffffffffff0c2424 */ /* 0x000fe400078e00ff */
[----:B-1----:R-:W-:Y:S01]  /*06d0*/  @P2 IMAD.MOV.U32 R0, RZ, RZ, 0x7f800000 ;  /* 0x7f800000ff002424 */ /* 0x002fe200078e00ff */
[----:B------:R-:W-:Y:S01]  /*06e0*/  @P4 STL [R1+0xc0], R8 ;  /* 0x0000c00801004387 */ /* 0x000fe20000100800 */
[----:B------:R-:W-:Y:S01]  /*06f0*/  ISETP.GE.AND P4, PT, R24, 0x16, PT ;  /* 0x000000161800780c */ /* 0x000fe20003f86270 */
[----:B---3--:R-:W-:Y:S02]  /*0700*/  @P3 IMAD.MOV.U32 R2, RZ, RZ, -0x1 ;  /* 0xffffffffff023424 */ /* 0x008fe400078e00ff */
[----:B------:R1:W-:Y:S02]  /*0710*/  @P5 STL [R1+0x38], R16 ;  /* 0x0000381001005387 */ /* 0x0003e40000100800 */
[----:B0-----:R-:W-:-:S02]  /*0720*/  @P1 IMAD.MOV.U32 R6, RZ, RZ, -0x1 ;  /* 0xffffffffff061424 */ /* 0x001fc400078e00ff */
[----:B------:R0:W-:Y:S04]  /*0730*/  @P0 STL [R1+0x44], R10 ;  /* 0x0000440a01000387 */ /* 0x0001e80000100800 */
[----:B------:R3:W-:Y:S01]  /*0740*/  @P0 STL [R1+0xc4], R4 ;  /* 0x0000c40401000387 */ /* 0x0007e20000100800 */
[----:B------:R-:W-:Y:S01]  /*0750*/  ISETP.GE.AND P0, PT, R24, 0x17, PT ;  /* 0x000000171800780c */ /* 0x000fe20003f06270 */
[----:B-1----:R-:W-:Y:S02]  /*0760*/  @P3 IMAD.MOV.U32 R16, RZ, RZ, 0x7f800000 ;  /* 0x7f800000ff103424 */ /* 0x002fe400078e00ff */
[----:B------:R-:W-:Y:S01]  /*0770*/  @P4 IMAD.MOV.U32 R8, RZ, RZ, 0x7f800000 ;  /* 0x7f800000ff084424 */ /* 0x000fe200078e00ff */
[----:B------:R1:W-:Y:S01]  /*0780*/  @P2 STL [R1+0x48], R0 ;  /* 0x0000480001002387 */ /* 0x0003e20000100800 */
[----:B0-----:R-:W-:-:S03]  /*0790*/  @P4 IMAD.MOV.U32 R10, RZ, RZ, -0x1 ;  /* 0xffffffffff0a4424 */ /* 0x001fc600078e00ff */
[----:B------:R0:W-:Y:S01]  /*07a0*/  @P2 STL [R1+0xc8], R12 ;  /* 0x0000c80c01002387 */ /* 0x0001e20000100800 */
[----:B---3--:R-:W-:Y:S01]  /*07b0*/  @P1 IMAD.MOV.U32 R4, RZ, RZ, 0x7f800000 ;  /* 0x7f800000ff041424 */ /* 0x008fe200078e00ff */
[----:B------:R-:W-:Y:S02]  /*07c0*/  ISETP.GE.AND P2, PT, R24, 0x18, PT ;  /* 0x000000181800780c */ /* 0x000fe40003f46270 */
[----:B------:R-:W-:Y:S01]  /*07d0*/  @P3 STL [R1+0x4c], R16 ;  /* 0x00004c1001003387 */ /* 0x000fe20000100800 */
[----:B-1----:R-:W-:-:S03]  /*07e0*/  @P0 IMAD.MOV.U32 R0, RZ, RZ, 0x7f800000 ;  /* 0x7f800000ff000424 */ /* 0x002fc600078e00ff */
[----:B------:R1:W-:Y:S01]  /*07f0*/  @P3 STL [R1+0xcc], R2 ;  /* 0x0000cc0201003387 */ /* 0x0003e20000100800 */
[----:B------:R-:W-:-:S03]  /*0800*/  ISETP.GE.AND P3, PT, R24, 0x19, PT ;  /* 0x000000191800780c */ /* 0x000fc60003f66270 */
[----:B------:R3:W-:Y:S03]  /*0810*/  @P1 STL [R1+0x50], R4 ;  /* 0x0000500401001387 */ /* 0x0007e60000100800 */
[----:B0-----:R-:W-:Y:S01]  /*0820*/  @P2 IMAD.MOV.U32 R12, RZ, RZ, 0x7f800000 ;  /* 0x7f800000ff0c2424 */ /* 0x001fe200078e00ff */
[----:B------:R0:W-:Y:S01]  /*0830*/  @P1 STL [R1+0xd0], R6 ;  /* 0x0000d00601001387 */ /* 0x0001e20000100800 */
[----:B------:R-:W-:Y:S01]  /*0840*/  ISETP.GE.AND P1, PT, R24, 0x1b, PT ;  /* 0x0000001b1800780c */ /* 0x000fe20003f26270 */
[----:B-1----:R-:W-:Y:S02]  /*0850*/  @P0 IMAD.MOV.U32 R2, RZ, RZ, -0x1 ;  /* 0xffffffffff020424 */ /* 0x002fe400078e00ff */
[----:B------:R1:W-:Y:S01]  /*0860*/  @P4 STL [R1+0x54], R8 ;  /* 0x0000540801004387 */ /* 0x0003e20000100800 */
[----:B---3--:R-:W-:-:S03]  /*0870*/  @P2 IMAD.MOV.U32 R4, RZ, RZ, -0x1 ;  /* 0xffffffffff042424 */ /* 0x008fc600078e00ff */
[----:B------:R3:W-:Y:S01]  /*0880*/  @P4 STL [R1+0xd4], R10 ;  /* 0x0000d40a01004387 */ /* 0x0007e20000100800 */
[C---:B------:R-:W-:Y:S01]  /*0890*/  ISETP.GE.AND P4, PT, R24.reuse, 0x1a, PT ;  /* 0x0000001a1800780c */ /* 0x040fe20003f86270 */
[----:B0-----:R-:W-:Y:S02]  /*08a0*/  @P3 IMAD.MOV.U32 R6, RZ, RZ, 0x7f800000 ;  /* 0x7f800000ff063424 */ /* 0x001fe400078e00ff */
[----:B------:R0:W-:Y:S01]  /*08b0*/  @P0 STL [R1+0x58], R0 ;  /* 0x0000580001000387 */ /* 0x0001e20000100800 */
[----:B------:R-:W-:Y:S02]  /*08c0*/  @P3 IMAD.MOV.U32 R16, RZ, RZ, -0x1 ;  /* 0xffffffffff103424 */ /* 0x000fe400078e00ff */
[----:B-1----:R-:W-:Y:S01]  /*08d0*/  @P1 IMAD.MOV.U32 R8, RZ, RZ, 0x7f800000 ;  /* 0x7f800000ff081424 */ /* 0x002fe200078e00ff */
[----:B------:R1:W-:Y:S01]  /*08e0*/  @P0 STL [R1+0xd8], R2 ;  /* 0x0000d80201000387 */ /* 0x0003e20000100800 */
[----:B------:R-:W-:Y:S01]  /*08f0*/  ISETP.GE.AND P0, PT, R24, 0x1c, PT ;  /* 0x0000001c1800780c */ /* 0x000fe20003f06270 */
[----:B---3--:R-:W-:-:S02]  /*0900*/  @P1 IMAD.MOV.U32 R10, RZ, RZ, -0x1 ;  /* 0xffffffffff0a1424 */ /* 0x008fc400078e00ff */
[----:B------:R-:W-:Y:S02]  /*0910*/  @P2 STL [R1+0x5c], R12 ;  /* 0x00005c0c01002387 */ /* 0x000fe40000100800 */
[----:B0-----:R-:W-:Y:S02]  /*0920*/  @P4 IMAD.MOV.U32 R0, RZ, RZ, 0x7f800000 ;  /* 0x7f800000ff004424 */ /* 0x001fe400078e00ff */
[----:B------:R0:W-:Y:S01]  /*0930*/  @P2 STL [R1+0xdc], R4 ;  /* 0x0000dc0401002387 */ /* 0x0001e20000100800 */
[C---:B------:R-:W-:Y:S01]  /*0940*/  ISETP.GE.AND P2, PT, R24.reuse, 0x1d, PT ;  /* 0x0000001d1800780c */ /* 0x040fe20003f46270 */
[----:B-1----:R-:W-:Y:S02]  /*0950*/  @P4 IMAD.MOV.U32 R2, RZ, RZ, -0x1 ;  /* 0xffffffffff024424 */ /* 0x002fe400078e00ff */
[----:B------:R1:W-:Y:S04]  /*0960*/  @P3 STL [R1+0x60], R6 ;  /* 0x0000600601003387 */ /* 0x0003e80000100800 */
[----:B------:R-:W-:Y:S01]  /*0970*/  @P3 STL [R1+0xe0], R16 ;  /* 0x0000e01001003387 */ /* 0x000fe20000100800 */
[----:B------:R-:W-:Y:S01]  /*0980*/  ISETP.GE.AND P3, PT, R24, 0x1e, PT ;  /* 0x0000001e1800780c */ /* 0x000fe20003f66270 */
[----:B0-----:R-:W-:-:S02]  /*0990*/  @P0 IMAD.MOV.U32 R4, RZ, RZ, 0x7f800000 ;  /* 0x7f800000ff040424 */ /* 0x001fc400078e00ff */
[----:B------:R0:W-:Y:S01]  /*09a0*/  @P4 STL [R1+0x64], R0 ;  /* 0x0000640001004387 */ /* 0x0001e20000100800 */
[----:B-1----:R-:W-:-:S03]  /*09b0*/  @P0 IMAD.MOV.U32 R6, RZ, RZ, -0x1 ;  /* 0xffffffffff060424 */ /* 0x002fc600078e00ff */
[----:B------:R1:W-:Y:S01]  /*09c0*/  @P4 STL [R1+0xe4], R2 ;  /* 0x0000e40201004387 */ /* 0x0003e20000100800 */
[----:B------:R-:W-:Y:S01]  /*09d0*/  ISETP.GE.AND P4, PT, R24, 0x1f, PT ;  /* 0x0000001f1800780c */ /* 0x000fe20003f86270 */
[----:B------:R-:W-:Y:S02]  /*09e0*/  @P2 IMAD.MOV.U32 R12, RZ, RZ, 0x7f800000 ;  /* 0x7f800000ff0c2424 */ /* 0x000fe400078e00ff */
[----:B------:R3:W-:Y:S01]  /*09f0*/  @P1 STL [R1+0x68], R8 ;  /* 0x0000680801001387 */ /* 0x0007e20000100800 */
[----:B0-----:R-:W-:-:S03]  /*0a00*/  @P2 IMAD.MOV.U32 R0, RZ, RZ, -0x1 ;  /* 0xffffffffff002424 */ /* 0x001fc600078e00ff */
[----:B------:R0:W-:Y:S01]  /*0a10*/  @P1 STL [R1+0xe8], R10 ;  /* 0x0000e80a01001387 */ /* 0x0001e20000100800 */
[----:B------:R-:W-:Y:S01]  /*0a20*/  ISETP.GE.AND P1, PT, R24, 0x20, PT ;  /* 0x000000201800780c */ /* 0x000fe20003f26270 */
[----:B------:R-:W-:Y:S02]  /*0a30*/  @P3 IMAD.MOV.U32 R16, RZ, RZ, 0x7f800000 ;  /* 0x7f800000ff103424 */ /* 0x000fe400078e00ff */
[----:B------:R4:W-:Y:S01]  /*0a40*/  @P5 STL [R1+0xb8], R20 ;  /* 0x0000b81401005387 */ /* 0x0009e20000100800 */
[----:B-1----:R-:W-:Y:S02]  /*0a50*/  @P3 IMAD.MOV.U32 R2, RZ, RZ, -0x1 ;  /* 0xffffffffff023424 */ /* 0x002fe400078e00ff */
[----:B---3--:R-:W-:Y:S01]  /*0a60*/  @P4 IMAD.MOV.U32 R8, RZ, RZ, 0x7f800000 ;  /* 0x7f800000ff084424 */ /* 0x008fe200078e00ff */
[----:B------:R1:W-:Y:S04]  /*0a70*/  @P0 STL [R1+0x6c], R4 ;  /* 0x00006c0401000387 */ /* 0x0003e80000100800 */
[----:B------:R3:W-:Y:S02]  /*0a80*/  @P2 STL [R1+0xf0], R0 ;  /* 0x0000f00001002387 */ /* 0x0007e40000100800 */
[----:B0-----:R-:W-:-:S02]  /*0a90*/  @P1 IMAD.MOV.U32 R10, RZ, RZ, 0x7f800000 ;  /* 0x7f800000ff0a1424 */ /* 0x001fc400078e00ff */
[----:B----4-:R-:W-:Y:S01]  /*0aa0*/  @P1 IMAD.MOV.U32 R20, RZ, RZ, -0x1 ;  /* 0xffffffffff141424 */ /* 0x010fe200078e00ff */
[----:B------:R3:W-:Y:S01]  /*0ab0*/  @P0 STL [R1+0xec], R6 ;  /* 0x0000ec0601000387 */ /* 0x0007e20000100800 */
[----:B-1----:R-:W-:-:S03]  /*0ac0*/  @P4 IMAD.MOV.U32 R4, RZ, RZ, -0x1 ;  /* 0xffffffffff044424 */ /* 0x002fc600078e00ff */
[----:B------:R3:W-:Y:S04]  /*0ad0*/  @P2 STL [R1+0x70], R12 ;  /* 0x0000700c01002387 */ /* 0x0007e80000100800 */
[----:B------:R3:W-:Y:S04]  /*0ae0*/  @P3 STL [R1+0x74], R16 ;  /* 0x0000741001003387 */ /* 0x0007e80000100800 */
[----:B------:R3:W-:Y:S04]  /*0af0*/  @P3 STL [R1+0xf4], R2 ;  /* 0x0000f40201003387 */ /* 0x0007e80000100800 */
[----:B------:R3:W-:Y:S04]  /*0b00*/  @P4 STL [R1+0x78], R8 ;  /* 0x0000780801004387 */ /* 0x0007e80000100800 */
[----:B------:R3:W-:Y:S04]  /*0b10*/  @P4 STL [R1+0xf8], R4 ;  /* 0x0000f80401004387 */ /* 0x0007e80000100800 */
[----:B------:R3:W-:Y:S04]  /*0b20*/  @P1 STL [R1+0x7c], R10 ;  /* 0x00007c0a01001387 */ /* 0x0007e80000100800 */
[----:B------:R3:W-:Y:S04]  /*0b30*/  @P1 STL [R1+0xfc], R20 ;  /* 0x0000fc1401001387 */ /* 0x0007e80000100800 */
[----:B--2---:R3:W0:Y:S04]  /*0b40*/  SHFL.IDX PT, R3, R14, RZ, 0x1f ;  /* 0x00001fff0e037589 */ /* 0x00462800000e0000 */
[----:B------:R3:W1:Y:S01]  /*0b50*/  SHFL.IDX PT, R0, R15, RZ, 0x1f ;  /* 0x00001fff0f007589 */ /* 0x00066200000e0000 */
[----:B------:R-:W-:Y:S05]  /*0b60*/  BRA.U !UP0, `(.L_x_0) ;  /* 0x0000002108307547 */ /* 0x000fea000b800000 */
[----:B------:R-:W2:Y:S01]  /*0b70*/  S2UR UR5, SR_CgaCtaId ;  /* 0x00000000000579c3 */ /* 0x000ea20000008800 */
[----:B------:R-:W-:Y:S01]  /*0b80*/  UMOV UR4, 0x400 ;  /* 0x0000040000047882 */ /* 0x000fe20000000000 */
[----:B------:R-:W4:Y:S01]  /*0b90*/  LDCU UR7, c[0x0][0x360] ;  /* 0x00006c00ff0777ac */ /* 0x000f220008000800 */
[----:B--2---:R-:W-:-:S06]  /*0ba0*/  ULEA UR4, UR5, UR4, 0x18 ;  /* 0x0000000405047291 */ /* 0x004fcc000f8ec0ff */
[----:B---3--:R-:W-:Y:S01]  /*0bb0*/  IMAD.U32 R6, RZ, RZ, UR4 ;  /* 0x00000004ff067e24 */ /* 0x008fe2000f8e00ff */
[----:B----4-:R-:W-:-:S06]  /*0bc0*/  UMOV UR4, URZ ;  /* 0x000000ff00047c82 */ /* 0x010fcc0008000000 */
.L_x_81:
[----:B--2---:R-:W2:Y:S01]  /*0bd0*/  LDC R2, c[0x0][0x398] ;  /* 0x0000e600ff027b82 */ /* 0x004ea20000000800 */
[----:B------:R-:W-:Y:S01]  /*0be0*/  UIADD3 UR5, UPT, UPT, -UR4, URZ, URZ ;  /* 0x000000ff04057290 */ /* 0x000fe2000fffe1ff */
[----:B------:R-:W-:Y:S06]  /*0bf0*/  BSSY.RECONVERGENT B0, `(.L_x_1) ;  /* 0x000000f000007945 */ /* 0x000fec0003800200 */
[----:B------:R-:W2:Y:S02]  /*0c00*/  LDC R5, c[0x0][0x3ac] ;  /* 0x0000eb00ff057b82 */ /* 0x000ea40000000800 */
[----:B--2---:R-:W-:-:S04]  /*0c10*/  VIADDMNMX R5, R2, UR5, R5, PT ;  /* 0x0000000502057c46 */ /* 0x004fc8000b800105 */
[----:B------:R-:W-:-:S13]  /*0c20*/  ISETP.GE.AND P0, PT, R18, R5, PT ;  /* 0x000000051200720c */ /* 0x000fda0003f06270 */
[----:B---3--:R-:W-:Y:S05]  /*0c30*/  @P0 BRA `(.L_x_2) ;  /* 0x0000000000280947 */ /* 0x008fea0003800000 */
[----:B------:R-:W2:Y:S01]  /*0c40*/  LDC.64 R8, c[0x0][0x390] ;  /* 0x0000e400ff087b82 */ /* 0x000ea20000000a00 */
[----:B------:R-:W-:-:S07]  /*0c50*/  IMAD.MOV.U32 R2, RZ, RZ, R18 ;  /* 0x000000ffff027224 */ /* 0x000fce00078e0012 */
.L_x_3:
[----:B---3--:R-:W-:-:S04]  /*0c60*/  VIADD R11, R2, UR4 ;  /* 0x00000004020b7c36 */ /* 0x008fc80008000000 */
[----:B--2---:R-:W-:-:S06]  /*0c70*/  IMAD.WIDE R10, R11, 0x8, R8 ;  /* 0x000000080b0a7825 */ /* 0x004fcc00078e0208 */
[----:B------:R-:W2:Y:S01]  /*0c80*/  LDG.E.64.CONSTANT R10, desc[UR8][R10.64] ;  /* 0x000000080a0a7981 */ /* 0x000ea2000c1e9b00 */
[C---:B------:R-:W-:Y:S02]  /*0c90*/  IMAD R4, R2.reuse, 0x8, R6 ;  /* 0x0000000802047824 */ /* 0x040fe400078e0206 */
[----:B------:R-:W-:-:S05]  /*0ca0*/  VIADD R2, R2, UR7 ;  /* 0x0000000702027c36 */ /* 0x000fca0008000000 */
[----:B------:R-:W-:Y:S01]  /*0cb0*/  ISETP.GE.AND P0, PT, R2, R5, PT ;  /* 0x000000050200720c */ /* 0x000fe20003f06270 */
[----:B--2---:R3:W-:-:S12]  /*0cc0*/  STS.64 [R4], R10 ;  /* 0x0000000a04007388 */ /* 0x0047d80000000a00 */
[----:B------:R-:W-:Y:S05]  /*0cd0*/  @!P0 BRA `(.L_x_3) ;  /* 0xfffffffc00e08947 */ /* 0x000fea000383ffff */
.L_x_2:
[----:B------:R-:W-:Y:S05]  /*0ce0*/  BSYNC.RECONVERGENT B0 ;  /* 0x0000000000007941 */ /* 0x000fea0003800200 */
.L_x_1:
[----:B------:R-:W2:Y:S01]  /*0cf0*/  LDCU UR5, c[0x0][0x388] ;  /* 0x00007100ff0577ac */ /* 0x000ea20008000800 */
[----:B------:R-:W-:Y:S01]  /*0d00*/  BAR.SYNC.DEFER_BLOCKING 0x0 ;  /* 0x0000000000007b1d */ /* 0x000fe20000010000 */
[----:B------:R-:W-:-:S04]  /*0d10*/  ISETP.GE.AND P0, PT, R5, 0x1, PT ;  /* 0x000000010500780c */ /* 0x000fc80003f06270 */
[----:B--2---:R-:W-:-:S13]  /*0d20*/  ISETP.GE.OR P0, PT, R21, UR5, !P0 ;  /* 0x0000000515007c0c */ /* 0x004fda000c706670 */
[----:B------:R-:W-:Y:S05]  /*0d30*/  @P0 BRA `(.L_x_4) ;  /* 0x0000001c00a00947 */ /* 0x000fea0003800000 */
[----:B------:R-:W-:-:S07]  /*0d40*/  IMAD.MOV.U32 R8, RZ, RZ, RZ ;  /* 0x000000ffff087224 */ /* 0x000fce00078e00ff */
.L_x_80:
[----:B---3--:R-:W-:Y:S01]  /*0d50*/  IMAD.IADD R4, R19, 0x1, R8 ;  /* 0x0000000113047824 */ /* 0x008fe200078e0208 */
[----:B------:R-:W-:Y:S01]  /*0d60*/  BSSY.RECONVERGENT B0, `(.L_x_5) ;  /* 0x0000016000007945 */ /* 0x000fe20003800200 */
[C---:B------:R-:W-:Y:S01]  /*0d70*/  ISETP.GE.AND P1, PT, R24.reuse, 0x1, PT ;  /* 0x000000011800780c */ /* 0x040fe20003f26270 */
[----:B--2---:R-:W-:Y:S01]  /*0d80*/  IMAD.MOV.U32 R7, RZ, RZ, -0x1 ;  /* 0xffffffffff077424 */ /* 0x004fe200078e00ff */
[----:B------:R-:W-:Y:S01]  /*0d90*/  ISETP.GE.AND P6, PT, R24, 0x2, PT ;  /* 0x000000021800780c */ /* 0x000fe20003fc6270 */
[----:B------:R-:W-:Y:S01]  /*0da0*/  IMAD.MOV.U32 R9, RZ, RZ, 0x7f800000 ;  /* 0x7f800000ff097424 */ /* 0x000fe200078e00ff */
[----:B------:R-:W-:Y:S02]  /*0db0*/  ISETP.GE.AND P5, PT, R4, R5, PT ;  /* 0x000000050400720c */ /* 0x000fe40003fa6270 */
[C---:B------:R-:W-:Y:S02]  /*0dc0*/  ISETP.GE.AND P2, PT, R24.reuse, 0x3, PT ;  /* 0x000000031800780c */ /* 0x040fe40003f46270 */
[----:B------:R-:W-:-:S02]  /*0dd0*/  ISETP.GE.AND P0, PT, R24, 0x4, PT ;  /* 0x000000041800780c */ /* 0x000fc40003f06270 */
[C---:B------:R-:W-:Y:S02]  /*0de0*/  ISETP.GE.AND P3, PT, R24.reuse, 0x5, PT ;  /* 0x000000051800780c */ /* 0x040fe40003f66270 */
[----:B------:R-:W-:-:S05]  /*0df0*/  ISETP.GE.AND P4, PT, R24, 0x6, PT ;  /* 0x000000061800780c */ /* 0x000fca0003f86270 */
[----:B------:R-:W-:Y:S08]  /*0e00*/  @P5 BRA `(.L_x_6) ;  /* 0x00000000002c5947 */ /* 0x000ff00003800000 */
[----:B------:R-:W2:Y:S01]  /*0e10*/  S2UR UR6, SR_CgaCtaId ;  /* 0x00000000000679c3 */ /* 0x000ea20000008800 */
[----:B------:R-:W-:Y:S01]  /*0e20*/  UMOV UR5, 0x400 ;  /* 0x0000040000057882 */ /* 0x000fe20000000000 */
[----:B------:R-:W-:Y:S01]  /*0e30*/  VIADD R7, R4, UR4 ;  /* 0x0000000404077c36 */ /* 0x000fe20008000000 */
[----:B--2---:R-:W-:-:S06]  /*0e40*/  ULEA UR5, UR6, UR5, 0x18 ;  /* 0x0000000506057291 */ /* 0x004fcc000f8ec0ff */
[----:B------:R-:W-:-:S04]  /*0e50*/  IMAD.U32 R6, RZ, RZ, UR5 ;  /* 0x00000005ff067e24 */ /* 0x000fc8000f8e00ff */
[----:B------:R-:W-:-:S05]  /*0e60*/  IMAD R2, R4, 0x8, R6 ;  /* 0x0000000804027824 */ /* 0x000fca00078e0206 */
[----:B------:R-:W1:Y:S02]  /*0e70*/  LDS.64 R10, [R2] ;  /* 0x00000000020a7984 */ /* 0x000e640000000a00 */
[----:B-1----:R-:W-:Y:S01]  /*0e80*/  FADD R11, R0, -R11 ;  /* 0x8000000b000b7221 */ /* 0x002fe20000000000 */
[----:B0-----:R-:W-:-:S03]  /*0e90*/  FADD R10, R3, -R10 ;  /* 0x8000000a030a7221 */ /* 0x001fc60000000000 */
[----:B------:R-:W-:-:S04]  /*0ea0*/  FMUL R9, R11, R11 ;  /* 0x0000000b0b097220 */ /* 0x000fc80000400000 */
[----:B------:R-:W-:-:S07]  /*0eb0*/  FFMA R9, R10, R10, R9 ;  /* 0x0000000a0a097223 */ /* 0x000fce0000000009 */
.L_x_6:
[----:B------:R-:W-:Y:S05]  /*0ec0*/  BSYNC.RECONVERGENT B0 ;  /* 0x0000000000007941 */ /* 0x000fea0003800200 */
.L_x_5:
[----:B------:R-:W-:Y:S01]  /*0ed0*/  IMAD.MOV.U32 R2, RZ, RZ, -0x800000 ;  /* 0xff800000ff027424 */ /* 0x000fe200078e00ff */
[----:B------:R-:W-:Y:S06]  /*0ee0*/  @!P1 BRA `(.L_x_7) ;  /* 0x00000000000c9947 */ /* 0x000fec0003800000 */
[----:B------:R-:W2:Y:S02]  /*0ef0*/  LDL R4, [R1] ;  /* 0x0000000001047983 */ /* 0x000ea40000100800 */
[----:B--2---:R-:W-:-:S13]  /*0f00*/  FSETP.NE.AND P5, PT, R4, -INF , PT ;  /* 0xff8000000400780b */ /* 0x004fda0003fa5000 */
[----:B------:R-:W-:-:S07]  /*0f10*/  @P5 IMAD.MOV.U32 R2, RZ, RZ, R4 ;  /* 0x000000ffff025224 */ /* 0x000fce00078e0004 */
.L_x_7:
[----:B------:R-:W-:Y:S01]  /*0f20*/  ISETP.GE.AND P5, PT, R24, 0x7, PT ;  /* 0x000000071800780c */ /* 0x000fe20003fa6270 */
[----:B------:R-:W-:-:S12]  /*0f30*/  @!P6 BRA `(.L_x_8) ;  /* 0x00000000000ce947 */ /* 0x000fd80003800000 */
[----:B------:R-:W2:Y:S02]  /*0f40*/  LDL R11, [R1+0x4] ;  /* 0x00000400010b7983 */ /* 0x000ea40000100800 */
[----:B--2---:R-:W-:-:S13]  /*0f50*/  FSETP.GT.AND P6, PT, R11, R2, PT ;  /* 0x000000020b00720b */ /* 0x004fda0003fc4000 */
[----:B------:R-:W-:-:S07]  /*0f60*/  @P6 IMAD.MOV.U32 R2, RZ, RZ, R11 ;  /* 0x000000ffff026224 */ /* 0x000fce00078e000b */
.L_x_8:
[----:B------:R-:W-:Y:S01]  /*0f70*/  ISETP.GE.AND P6, PT, R24, 0x8, PT ;  /* 0x000000081800780c */ /* 0x000fe20003fc6270 */
[----:B------:R-:W-:-:S12]  /*0f80*/  @!P2 BRA `(.L_x_9) ;  /* 0x00000000000ca947 */ /* 0x000fd80003800000 */
[----:B------:R-:W2:Y:S02]  /*0f90*/  LDL R11, [R1+0x8] ;  /* 0x00000800010b7983 */ /* 0x000ea40000100800 */
[----:B--2---:R-:W-:-:S13]  /*0fa0*/  FSETP.GT.AND P2, PT, R11, R2, PT ;  /* 0x000000020b00720b */ /* 0x004fda0003f44000 */
[----:B------:R-:W-:-:S07]  /*0fb0*/  @P2 IMAD.MOV.U32 R2, RZ, RZ, R11 ;  /* 0x000000ffff022224 */ /* 0x000fce00078e000b */
.L_x_9:
[----:B------:R-:W-:Y:S01]  /*0fc0*/  ISETP.GE.AND P2, PT, R24, 0x9, PT ;  /* 0x000000091800780c */ /* 0x000fe20003f46270 */
[----:B------:R-:W-:-:S12]  /*0fd0*/  @!P0 BRA `(.L_x_10) ;  /* 0x00000000000c8947 */ /* 0x000fd80003800000 */
[----:B------:R-:W2:Y:S02]  /*0fe0*/  LDL R11, [R1+0xc] ;  /* 0x00000c00010b7983 */ /* 0x000ea40000100800 */
[----:B--2---:R-:W-:-:S13]  /*0ff0*/  FSETP.GT.AND P0, PT, R11, R2, PT ;  /* 0x000000020b00720b */ /* 0x004fda0003f04000 */
[----:B------:R-:W-:-:S07]  /*1000*/  @P0 IMAD.MOV.U32 R2, RZ, RZ, R11 ;  /* 0x000000ffff020224 */ /* 0x000fce00078e000b */
.L_x_10:
[----:B------:R-:W-:Y:S01]  /*1010*/  ISETP.GE.AND P0, PT, R24, 0xa, PT ;  /* 0x0000000a1800780c */ /* 0x000fe20003f06270 */
[----:B------:R-:W-:-:S12]  /*1020*/  @!P3 BRA `(.L_x_11) ;  /* 0x00000000000cb947 */ /* 0x000fd80003800000 */
[----:B------:R-:W2:Y:S02]  /*1030*/  LDL R11, [R1+0x10] ;  /* 0x00001000010b7983 */ /* 0x000ea40000100800 */
[----:B--2---:R-:W-:-:S13]  /*1040*/  FSETP.GT.AND P3, PT, R11, R2, PT ;  /* 0x000000020b00720b */ /* 0x004fda0003f64000 */
[----:B------:R-:W-:-:S07]  /*1050*/  @P3 IMAD.MOV.U32 R2, RZ, RZ, R11 ;  /* 0x000000ffff023224 */ /* 0x000fce00078e000b */
.L_x_11:
[----:B------:R-:W-:Y:S01]  /*1060*/  ISETP.GE.AND P3, PT, R24, 0xb, PT ;  /* 0x0000000b1800780c */ /* 0x000fe20003f66270 */
[----:B------:R-:W-:-:S12]  /*1070*/  @!P4 BRA `(.L_x_12) ;  /* 0x00000000000cc947 */ /* 0x000fd80003800000 */
[----:B------:R-:W2:Y:S02]  /*1080*/  LDL R11, [R1+0x14] ;  /* 0x00001400010b7983 */ /* 0x000ea40000100800 */
[----:B--2---:R-:W-:-:S13]  /*1090*/  FSETP.GT.AND P4, PT, R11, R2, PT ;  /* 0x000000020b00720b */ /* 0x004fda0003f84000 */
[----:B------:R-:W-:-:S07]  /*10a0*/  @P4 IMAD.MOV.U32 R2, RZ, RZ, R11 ;  /* 0x000000ffff024224 */ /* 0x000fce00078e000b */
.L_x_12:
[----:B------:R-:W-:Y:S01]  /*10b0*/  ISETP.GE.AND P4, PT, R24, 0xc, PT ;  /* 0x0000000c1800780c */ /* 0x000fe20003f86270 */
[----:B------:R-:W-:-:S12]  /*10c0*/  @!P5 BRA `(.L_x_13) ;  /* 0x00000000000cd947 */ /* 0x000fd80003800000 */
[----:B------:R-:W2:Y:S02]  /*10d0*/  LDL R11, [R1+0x18] ;  /* 0x00001800010b7983 */ /* 0x000ea40000100800 */
[----:B--2---:R-:W-:-:S13]  /*10e0*/  FSETP.GT.AND P5, PT, R11, R2, PT ;  /* 0x000000020b00720b */ /* 0x004fda0003fa4000 */
[----:B------:R-:W-:-:S07]  /*10f0*/  @P5 IMAD.MOV.U32 R2, RZ, RZ, R11 ;  /* 0x000000ffff025224 */ /* 0x000fce00078e000b */
.L_x_13:
[----:B------:R-:W-:Y:S01]  /*1100*/  ISETP.GE.AND P5, PT, R24, 0xd, PT ;  /* 0x0000000d1800780c */ /* 0x000fe20003fa6270 */
[----:B------:R-:W-:-:S12]  /*1110*/  @!P6 BRA `(.L_x_14) ;  /* 0x00000000000ce947 */ /* 0x000fd80003800000 */
[----:B------:R-:W2:Y:S02]  /*1120*/  LDL R11, [R1+0x1c] ;  /* 0x00001c00010b7983 */ /* 0x000ea40000100800 */
[----:B--2---:R-:W-:-:S13]  /*1130*/  FSETP.GT.AND P6, PT, R11, R2, PT ;  /* 0x000000020b00720b */ /* 0x004fda0003fc4000 */
[----:B------:R-:W-:-:S07]  /*1140*/  @P6 IMAD.MOV.U32 R2, RZ, RZ, R11 ;  /* 0x000000ffff026224 */ /* 0x000fce00078e000b */
.L_x_14:
[----:B------:R-:W-:Y:S01]  /*1150*/  ISETP.GE.AND P6, PT, R24, 0xe, PT ;  /* 0x0000000e1800780c */ /* 0x000fe20003fc6270 */
[----:B------:R-:W-:-:S12]  /*1160*/  @!P2 BRA `(.L_x_15) ;  /* 0x00000000000ca947 */ /* 0x000fd80003800000 */
[----:B------:R-:W2:Y:S02]  /*1170*/  LDL R11, [R1+0x20] ;  /* 0x00002000010b7983 */ /* 0x000ea40000100800 */
[----:B--2---:R-:W-:-:S13]  /*1180*/  FSETP.GT.AND P2, PT, R11, R2, PT ;  /* 0x000000020b00720b */ /* 0x004fda0003f44000 */
[----:B------:R-:W-:-:S07]  /*1190*/  @P2 IMAD.MOV.U32 R2, RZ, RZ, R11 ;  /* 0x000000ffff022224 */ /* 0x000fce00078e000b */
.L_x_15:
[----:B------:R-:W-:Y:S01]  /*11a0*/  ISETP.GE.AND P2, PT, R24, 0xf, PT ;  /* 0x0000000f1800780c */ /* 0x000fe20003f46270 */
[----:B------:R-:W-:-:S12]  /*11b0*/  @!P0 BRA `(.L_x_16) ;  /* 0x00000000000c8947 */ /* 0x000fd80003800000 */
[----:B------:R-:W2:Y:S02]  /*11c0*/  LDL R11, [R1+0x24] ;  /* 0x00002400010b7983 */ /* 0x000ea40000100800 */
[----:B--2---:R-:W-:-:S13]  /*11d0*/  FSETP.GT.AND P0, PT, R11, R2, PT ;  /* 0x000000020b00720b */ /* 0x004fda0003f04000 */
[----:B------:R-:W-:-:S07]  /*11e0*/  @P0 IMAD.MOV.U32 R2, RZ, RZ, R11 ;  /* 0x000000ffff020224 */ /* 0x000fce00078e000b */
.L_x_16:
[----:B------:R-:W-:Y:S01]  /*11f0*/  ISETP.GE.AND P0, PT, R24, 0x10, PT ;  /* 0x000000101800780c */ /* 0x000fe20003f06270 */
[----:B------:R-:W-:-:S12]  /*1200*/  @!P3 BRA `(.L_x_17) ;  /* 0x00000000000cb947 */ /* 0x000fd80003800000 */
[----:B------:R-:W2:Y:S02]  /*1210*/  LDL R11, [R1+0x28] ;  /* 0x00002800010b7983 */ /* 0x000ea40000100800 */
[----:B--2---:R-:W-:-:S13]  /*1220*/  FSETP.GT.AND P3, PT, R11, R2, PT ;  /* 0x000000020b00720b */ /* 0x004fda0003f64000 */
[----:B------:R-:W-:-:S07]  /*1230*/  @P3 IMAD.MOV.U32 R2, RZ, RZ, R11 ;  /* 0x000000ffff023224 */ /* 0x000fce00078e000b */
.L_x_17:
[----:B------:R-:W-:Y:S01]  /*1240*/  ISETP.GE.AND P3, PT, R24, 0x11, PT ;  /* 0x000000111800780c */ /* 0x000fe20003f66270 */
[----:B------:R-:W-:-:S12]  /*1250*/  @!P4 BRA `(.L_x_18) ;  /* 0x00000000000cc947 */ /* 0x000fd80003800000 */
[----:B------:R-:W2:Y:S02]  /*1260*/  LDL R11, [R1+0x2c] ;  /* 0x00002c00010b7983 */ /* 0x000ea40000100800 */
[----:B--2---:R-:W-:-:S13]  /*1270*/  FSETP.GT.AND P4, PT, R11, R2, PT ;  /* 0x000000020b00720b */ /* 0x004fda0003f84000 */
[----:B------:R-:W-:-:S07]  /*1280*/  @P4 IMAD.MOV.U32 R2, RZ, RZ, R11 ;  /* 0x000000ffff024224 */ /* 0x000fce00078e000b */
.L_x_18:
[----:B------:R-:W-:Y:S01]  /*1290*/  ISETP.GE.AND P4, PT, R24, 0x12, PT ;  /* 0x000000121800780c */ /* 0x000fe20003f86270 */
[----:B------:R-:W-:-:S12]  /*12a0*/  @!P5 BRA `(.L_x_19) ;  /* 0x00000000000cd947 */ /* 0x000fd80003800000 */
[----:B------:R-:W2:Y:S02]  /*12b0*/  LDL R11, [R1+0x30] ;  /* 0x00003000010b7983 */ /* 0x000ea40000100800 */
[----:B--2---:R-:W-:-:S13]  /*12c0*/  FSETP.GT.AND P5, PT, R11, R2, PT ;  /* 0x000000020b00720b */ /* 0x004fda0003fa4000 */
[----:B------:R-:W-:-:S07]  /*12d0*/  @P5 IMAD.MOV.U32 R2, RZ, RZ, R11 ;  /* 0x000000ffff025224 */ /* 0x000fce00078e000b */
.L_x_19:
[----:B------:R-:W-:Y:S01]  /*12e0*/  ISETP.GE.AND P5, PT, R24, 0x13, PT ;  /* 0x000000131800780c */ /* 0x000fe20003fa6270 */
[----:B------:R-:W-:-:S12]  /*12f0*/  @!P6 BRA `(.L_x_20) ;  /* 0x00000000000ce947 */ /* 0x000fd80003800000 */
[----:B------:R-:W2:Y:S02]  /*1300*/  LDL R11, [R1+0x34] ;  /* 0x00003400010b7983 */ /* 0x000ea40000100800 */
[----:B--2---:R-:W-:-:S13]  /*1310*/  FSETP.GT.AND P6, PT, R11, R2, PT ;  /* 0x000000020b00720b */ /* 0x004fda0003fc4000 */
[----:B------:R-:W-:-:S07]  /*1320*/  @P6 IMAD.MOV.U32 R2, RZ, RZ, R11 ;  /* 0x000000ffff026224 */ /* 0x000fce00078e000b */
.L_x_20:
[----:B------:R-:W-:Y:S01]  /*1330*/  ISETP.GE.AND P6, PT, R24, 0x14, PT ;  /* 0x000000141800780c */ /* 0x000fe20003fc6270 */
[----:B------:R-:W-:-:S12]  /*1340*/  @!P2 BRA `(.L_x_21) ;  /* 0x00000000000ca947 */ /* 0x000fd80003800000 */
[----:B------:R-:W2:Y:S02]  /*1350*/  LDL R11, [R1+0x38] ;  /* 0x00003800010b7983 */ /* 0x000ea40000100800 */
[----:B--2---:R-:W-:-:S13]  /*1360*/  FSETP.GT.AND P2, PT, R11, R2, PT ;  /* 0x000000020b00720b */ /* 0x004fda0003f44000 */
[----:B------:R-:W-:-:S07]  /*1370*/  @P2 IMAD.MOV.U32 R2, RZ, RZ, R11 ;  /* 0x000000ffff022224 */ /* 0x000fce00078e000b */
.L_x_21:
[----:B------:R-:W-:Y:S01]  /*1380*/  ISETP.GE.AND P2, PT, R24, 0x15, PT ;  /* 0x000000151800780c */ /* 0x000fe20003f46270 */
[----:B------:R-:W-:-:S12]  /*1390*/  @!P0 BRA `(.L_x_22) ;  /* 0x00000000000c8947 */ /* 0x000fd80003800000 */
[----:B------:R-:W2:Y:S02]  /*13a0*/  LDL R11, [R1+0x3c] ;  /* 0x00003c00010b7983 */ /* 0x000ea40000100800 */
[----:B--2---:R-:W-:-:S13]  /*13b0*/  FSETP.GT.AND P0, PT, R11, R2, PT ;  /* 0x000000020b00720b */ /* 0x004fda0003f04000 */
[----:B------:R-:W-:-:S07]  /*13c0*/  @P0 IMAD.MOV.U32 R2, RZ, RZ, R11 ;  /* 0x000000ffff020224 */ /* 0x000fce00078e000b */
.L_x_22:
[----:B------:R-:W-:Y:S01]  /*13d0*/  ISETP.GE.AND P0, PT, R24, 0x16, PT ;  /* 0x000000161800780c */ /* 0x000fe20003f06270 */
[----:B------:R-:W-:-:S12]  /*13e0*/  @!P3 BRA `(.L_x_23) ;  /* 0x00000000000cb947 */ /* 0x000fd80003800000 */
[----:B------:R-:W2:Y:S02]  /*13f0*/  LDL R11, [R1+0x40] ;  /* 0x00004000010b7983 */ /* 0x000ea40000100800 */
[----:B--2---:R-:W-:-:S13]  /*1400*/  FSETP.GT.AND P3, PT, R11, R2, PT ;  /* 0x000000020b00720b */ /* 0x004fda0003f64000 */
[----:B------:R-:W-:-:S07]  /*1410*/  @P3 IMAD.MOV.U32 R2, RZ, RZ, R11 ;  /* 0x000000ffff023224 */ /* 0x000fce00078e000b */
.L_x_23:
[----:B------:R-:W-:Y:S01]  /*1420*/  ISETP.GE.AND P3, PT, R24, 0x17, PT ;  /* 0x000000171800780c */ /* 0x000fe20003f66270 */
[----:B------:R-:W-:-:S12]  /*1430*/  @!P4 BRA `(.L_x_24) ;  /* 0x00000000000cc947 */ /* 0x000fd80003800000 */
[----:B------:R-:W2:Y:S02]  /*1440*/  LDL R11, [R1+0x44] ;  /* 0x00004400010b7983 */ /* 0x000ea40000100800 */
[----:B--2---:R-:W-:-:S13]  /*1450*/  FSETP.GT.AND P4, PT, R11, R2, PT ;  /* 0x000000020b00720b */ /* 0x004fda0003f84000 */
[----:B------:R-:W-:-:S07]  /*1460*/  @P4 IMAD.MOV.U32 R2, RZ, RZ, R11 ;  /* 0x000000ffff024224 */ /* 0x000fce00078e000b */
.L_x_24:
[----:B------:R-:W-:Y:S01]  /*1470*/  ISETP.GE.AND P4, PT, R24, 0x18, PT ;  /* 0x000000181800780c */ /* 0x000fe20003f86270 */
[----:B------:R-:W-:-:S12]  /*1480*/  @!P5 BRA `(.L_x_25) ;  /* 0x00000000000cd947 */ /* 0x000fd80003800000 */
[----:B------:R-:W2:Y:S02]  /*1490*/  LDL R11, [R1+0x48] ;  /* 0x00004800010b7983 */ /* 0x000ea40000100800 */
[----:B--2---:R-:W-:-:S13]  /*14a0*/  FSETP.GT.AND P5, PT, R11, R2, PT ;  /* 0x000000020b00720b */ /* 0x004fda0003fa4000 */
[----:B------:R-:W-:-:S07]  /*14b0*/  @P5 IMAD.MOV.U32 R2, RZ, RZ, R11 ;  /* 0x000000ffff025224 */ /* 0x000fce00078e000b */
.L_x_25:
[----:B------:R-:W-:Y:S01]  /*14c0*/  ISETP.GE.AND P5, PT, R24, 0x19, PT ;  /* 0x000000191800780c */ /* 0x000fe20003fa6270 */
[----:B------:R-:W-:-:S12]  /*14d0*/  @!P6 BRA `(.L_x_26) ;  /* 0x00000000000ce947 */ /* 0x000fd80003800000 */
[----:B------:R-:W2:Y:S02]  /*14e0*/  LDL R11, [R1+0x4c] ;  /* 0x00004c00010b7983 */ /* 0x000ea40000100800 */
[----:B--2---:R-:W-:-:S13]  /*14f0*/  FSETP.GT.AND P6, PT, R11, R2, PT ;  /* 0x000000020b00720b */ /* 0x004fda0003fc4000 */
[----:B------:R-:W-:-:S07]  /*1500*/  @P6 IMAD.MOV.U32 R2, RZ, RZ, R11 ;  /* 0x000000ffff026224 */ /* 0x000fce00078e000b */
.L_x_26:
[----:B------:R-:W-:Y:S01]  /*1510*/  ISETP.GE.AND P6, PT, R24, 0x1a, PT ;  /* 0x0000001a1800780c */ /* 0x000fe20003fc6270 */
[----:B------:R-:W-:-:S12]  /*1520*/  @!P2 BRA `(.L_x_27) ;  /* 0x00000000000ca947 */ /* 0x000fd80003800000 */
[----:B------:R-:W2:Y:S02]  /*1530*/  LDL R11, [R1+0x50] ;  /* 0x00005000010b7983 */ /* 0x000ea40000100800 */
[----:B--2---:R-:W-:-:S13]  /*1540*/  FSETP.GT.AND P2, PT, R11, R2, PT ;  /* 0x000000020b00720b */ /* 0x004fda0003f44000 */
[----:B------:R-:W-:-:S07]  /*1550*/  @P2 IMAD.MOV.U32 R2, RZ, RZ, R11 ;  /* 0x000000ffff022224 */ /* 0x000fce00078e000b */
.L_x_27:
[----:B------:R-:W-:Y:S01]  /*1560*/  ISETP.GE.AND P2, PT, R24, 0x1b, PT ;  /* 0x0000001b1800780c */ /* 0x000fe20003f46270 */
[----:B------:R-:W-:-:S12]  /*1570*/  @!P0 BRA `(.L_x_28) ;  /* 0x00000000000c8947 */ /* 0x000fd80003800000 */
[----:B------:R-:W2:Y:S02]  /*1580*/  LDL R11, [R1+0x54] ;  /* 0x00005400010b7983 */ /* 0x000ea40000100800 */
[----:B--2---:R-:W-:-:S13]  /*1590*/  FSETP.GT.AND P0, PT, R11, R2, PT ;  /* 0x000000020b00720b */ /* 0x004fda0003f04000 */
[----:B------:R-:W-:-:S07]  /*15a0*/  @P0 IMAD.MOV.U32 R2, RZ, RZ, R11 ;  /* 0x000000ffff020224 */ /* 0x000fce00078e000b */
.L_x_28:
[----:B------:R-:W-:Y:S01]  /*15b0*/  ISETP.GE.AND P0, PT, R24, 0x1c, PT ;  /* 0x0000001c1800780c */ /* 0x000fe20003f06270 */
[----:B------:R-:W-:-:S12]  /*15c0*/  @!P3 BRA `(.L_x_29) ;  /* 0x00000000000cb947 */ /* 0x000fd80003800000 */
[----:B------:R-:W2:Y:S02]  /*15d0*/  LDL R11, [R1+0x58] ;  /* 0x00005800010b7983 */ /* 0x000ea40000100800 */
[----:B--2---:R-:W-:-:S13]  /*15e0*/  FSETP.GT.AND P3, PT, R11, R2, PT ;  /* 0x000000020b00720b */ /* 0x004fda0003f64000 */
[----:B------:R-:W-:-:S07]  /*15f0*/  @P3 IMAD.MOV.U32 R2, RZ, RZ, R11 ;  /* 0x000000ffff023224 */ /* 0x000fce00078e000b */
.L_x_29:
[----:B------:R-:W-:Y:S01]  /*1600*/  ISETP.GE.AND P3, PT, R24, 0x1d, PT ;  /* 0x0000001d1800780c */ /* 0x000fe20003f66270 */
[----:B------:R-:W-:-:S12]  /*1610*/  @!P4 BRA `(.L_x_30) ;  /* 0x00000000000cc947 */ /* 0x000fd80003800000 */
[----:B------:R-:W2:Y:S02]  /*1620*/  LDL R11, [R1+0x5c] ;  /* 0x00005c00010b7983 */ /* 0x000ea40000100800 */
[----:B--2---:R-:W-:-:S13]  /*1630*/  FSETP.GT.AND P4, PT, R11, R2, PT ;  /* 0x000000020b00720b */ /* 0x004fda0003f84000 */
[----:B------:R-:W-:-:S07]  /*1640*/  @P4 IMAD.MOV.U32 R2, RZ, RZ, R11 ;  /* 0x000000ffff024224 */ /* 0x000fce00078e000b */
.L_x_30:
[----:B------:R-:W-:Y:S01]  /*1650*/  ISETP.GE.AND P4, PT, R24, 0x1e, PT ;  /* 0x0000001e1800780c */ /* 0x000fe20003f86270 */
[----:B------:R-:W-:-:S12]  /*1660*/  @!P5 BRA `(.L_x_31) ;  /* 0x00000000000cd947 */ /* 0x000fd80003800000 */
[----:B------:R-:W2:Y:S02]  /*1670*/  LDL R11, [R1+0x60] ;  /* 0x00006000010b7983 */ /* 0x000ea40000100800 */
[----:B--2---:R-:W-:-:S13]  /*1680*/  FSETP.GT.AND P5, PT, R11, R2, PT ;  /* 0x000000020b00720b */ /* 0x004fda0003fa4000 */
[----:B------:R-:W-:-:S07]  /*1690*/  @P5 IMAD.MOV.U32 R2, RZ, RZ, R11 ;  /* 0x000000ffff025224 */ /* 0x000fce00078e000b */
.L_x_31:
[----:B------:R-:W-:Y:S01]  /*16a0*/  ISETP.GE.AND P5, PT, R24, 0x1f, PT ;  /* 0x0000001f1800780c */ /* 0x000fe20003fa6270 */
[----:B------:R-:W-:-:S12]  /*16b0*/  @!P6 BRA `(.L_x_32) ;  /* 0x00000000000ce947 */ /* 0x000fd80003800000 */
[----:B------:R-:W2:Y:S02]  /*16c0*/  LDL R11, [R1+0x64] ;  /* 0x00006400010b7983 */ /* 0x000ea40000100800 */
[----:B--2---:R-:W-:-:S13]  /*16d0*/  FSETP.GT.AND P6, PT, R11, R2, PT ;  /* 0x000000020b00720b */ /* 0x004fda0003fc4000 */
[----:B------:R-:W-:-:S07]  /*16e0*/  @P6 IMAD.MOV.U32 R2, RZ, RZ, R11 ;  /* 0x000000ffff026224 */ /* 0x000fce00078e000b */
.L_x_32:
[----:B------:R-:W-:Y:S01]  /*16f0*/  ISETP.GE.AND P6, PT, R24, 0x20, PT ;  /* 0x000000201800780c */ /* 0x000fe20003fc6270 */
[----:B------:R-:W-:Y:S01]  /*1700*/  VIADD R8, R8, 0x20 ;  /* 0x0000002008087836 */ /* 0x000fe20000000000 */
[----:B------:R-:W-:Y:S11]  /*1710*/  @!P2 BRA `(.L_x_33) ;  /* 0x00000000000ca947 */ /* 0x000ff60003800000 */
[----:B------:R-:W2:Y:S02]  /*1720*/  LDL R11, [R1+0x68] ;  /* 0x00006800010b7983 */ /* 0x000ea40000100800 */
[----:B--2---:R-:W-:-:S13]  /*1730*/  FSETP.GT.AND P2, PT, R11, R2, PT ;  /* 0x000000020b00720b */ /* 0x004fda0003f44000 */
[----:B------:R-:W-:-:S07]  /*1740*/  @P2 IMAD.MOV.U32 R2, RZ, RZ, R11 ;  /* 0x000000ffff022224 */ /* 0x000fce00078e000b */
.L_x_33:
[----:B------:R-:W-:Y:S01]  /*1750*/  ISETP.GE.AND P2, PT, R8, R5, PT ;  /* 0x000000050800720c */ /* 0x000fe20003f46270 */
[----:B------:R-:W-:-:S12]  /*1760*/  @!P0 BRA `(.L_x_34) ;  /* 0x00000000000c8947 */ /* 0x000fd80003800000 */
[----:B------:R-:W2:Y:S02]  /*1770*/  LDL R11, [R1+0x6c] ;  /* 0x00006c00010b7983 */ /* 0x000ea40000100800 */
[----:B--2---:R-:W-:-:S13]  /*1780*/  FSETP.GT.AND P0, PT, R11, R2, PT ;  /* 0x000000020b00720b */ /* 0x004fda0003f04000 */
[----:B------:R-:W-:-:S07]  /*1790*/  @P0 IMAD.MOV.U32 R2, RZ, RZ, R11 ;  /* 0x000000ffff020224 */ /* 0x000fce00078e000b */
.L_x_34:
[----:B------:R-:W-:Y:S05]  /*17a0*/  @!P3 BRA `(.L_x_35) ;  /* 0x00000000000cb947 */ /* 0x000fea0003800000 */
[----:B------:R-:W2:Y:S02]  /*17b0*/  LDL R11, [R1+0x70] ;  /* 0x00007000010b7983 */ /* 0x000ea40000100800 */
[----:B--2---:R-:W-:-:S13]  /*17c0*/  FSETP.GT.AND P0, PT, R11, R2, PT ;  /* 0x000000020b00720b */ /* 0x004fda0003f04000 */
[----:B------:R-:W-:-:S07]  /*17d0*/  @P0 IMAD.MOV.U32 R2, RZ, RZ, R11 ;  /* 0x000000ffff020224 */ /* 0x000fce00078e000b */
.L_x_35:
[----:B------:R-:W-:Y:S05]  /*17e0*/  @!P4 BRA `(.L_x_36) ;  /* 0x00000000000cc947 */ /* 0x000fea0003800000 */
[----:B------:R-:W2:Y:S02]  /*17f0*/  LDL R11, [R1+0x74] ;  /* 0x00007400010b7983 */ /* 0x000ea40000100800 */
[----:B--2---:R-:W-:-:S13]  /*1800*/  FSETP.GT.AND P0, PT, R11, R2, PT ;  /* 0x000000020b00720b */ /* 0x004fda0003f04000 */
[----:B------:R-:W-:-:S07]  /*1810*/  @P0 IMAD.MOV.U32 R2, RZ, RZ, R11 ;  /* 0x000000ffff020224 */ /* 0x000fce00078e000b */
.L_x_36:
[----:B------:R-:W-:Y:S05]  /*1820*/  @!P5 BRA `(.L_x_37) ;  /* 0x00000000000cd947 */ /* 0x000fea0003800000 */
[----:B------:R-:W2:Y:S02]  /*1830*/  LDL R11, [R1+0x78] ;  /* 0x00007800010b7983 */ /* 0x000ea40000100800 */
[----:B--2---:R-:W-:-:S13]  /*1840*/  FSETP.GT.AND P0, PT, R11, R2, PT ;  /* 0x000000020b00720b */ /* 0x004fda0003f04000 */
[----:B------:R-:W-:-:S07]  /*1850*/  @P0 IMAD.MOV.U32 R2, RZ, RZ, R11 ;  /* 0x000000ffff020224 */ /* 0x000fce00078e000b */
.L_x_37:
[----:B------:R-:W-:Y:S05]  /*1860*/  @!P6 BRA `(.L_x_38) ;  /* 0x00000000000ce947 */ /* 0x000fea0003800000 */
[----:B------:R-:W2:Y:S02]  /*1870*/  LDL R11, [R1+0x7c] ;  /* 0x00007c00010b7983 */ /* 0x000ea40000100800 */
[----:B--2---:R-:W-:-:S13]  /*1880*/  FSETP.GT.AND P0, PT, R11, R2, PT ;  /* 0x000000020b00720b */ /* 0x004fda0003f04000 */
[----:B------:R-:W-:-:S07]  /*1890*/  @P0 IMAD.MOV.U32 R2, RZ, RZ, R11 ;  /* 0x000000ffff020224 */ /* 0x000fce00078e000b */
.L_x_38:
[----:B------:R-:W-:-:S03]  /*18a0*/  UMOV UR5, 0xffffffff ;  /* 0xffffffff00057882 */ /* 0x000fc60000000000 */
[----:B------:R-:W-:Y:S05]  /*18b0*/  BRA.DIV UR5, `(.L_x_39) ;  /* 0x0000002a05747947 */ /* 0x000fea000b800000 */
[----:B------:R-:W2:Y:S04]  /*18c0*/  SHFL.DOWN PT, R14, R2, 0x10, 0x1f ;  /* 0x0a001f00020e7f89 */ /* 0x000ea800000e0000 */
[----:B------:R-:W3:Y:S01]  /*18d0*/  SHFL.DOWN PT, R4, R19, 0x10, 0x1f ;  /* 0x0a001f0013047f89 */ /* 0x000ee200000e0000 */
[----:B--2---:R-:W-:-:S04]  /*18e0*/  FSETP.GEU.AND P0, PT, R2, R14, PT ;  /* 0x0000000e0200720b */ /* 0x004fc80003f0e000 */
[----:B------:R-:W-:Y:S02]  /*18f0*/  FSEL R15, R14, R2, !P0 ;  /* 0x000000020e0f7208 */ /* 0x000fe40004000000 */
[----:B---3--:R-:W-:-:S03]  /*1900*/  SEL R4, R4, R19, !P0 ;  /* 0x0000001304047207 */ /* 0x008fc60004000000 */
        /* <DEDUP_REMOVED lines=20> */
[----:B------:R2:W3:Y:S04]  /*1a50*/  SHFL.IDX PT, R4, R23, RZ, 0x1f ;  /* 0x00001fff17047589 */ /* 0x0004e800000e0000 */
.L_x_111:
[----:B------:R-:W-:Y:S01]  /*1a60*/  UMOV UR5, 0xffffffff ;  /* 0xffffffff00057882 */ /* 0x000fe20000000000 */
[----:B---3--:R-:W-:Y:S02]  /*1a70*/  FSETP.GEU.AND P3, PT, R9, R4, PT ;  /* 0x000000040900720b */ /* 0x008fe40003f6e000 */
[----:B------:R-:W-:Y:S11]  /*1a80*/  BRA.DIV UR5, `(.L_x_40) ;  /* 0x0000002e053c7947 */ /* 0x000ff6000b800000 */
.L_x_114:
[----:B------:R-:W-:-:S03]  /*1a90*/  UMOV UR5, 0xffffffff ;  /* 0xffffffff00057882 */ /* 0x000fc60000000000 */
[----:B------:R-:W-:Y:S05]  /*1aa0*/  BRA.DIV UR5, `(.L_x_41) ;  /* 0x0000002e055c7947 */ /* 0x000fea000b800000 */
[----:B------:R-:W-:-:S07]  /*1ab0*/  VOTE.ANY R2, PT, !P3 ;  /* 0x0000000000027806 */ /* 0x000fce00058e0100 */
.L_x_117:
[----:B------:R-:W-:-:S13]  /*1ac0*/  ISETP.NE.AND P0, PT, R2, RZ, PT ;  /* 0x000000ff0200720c */ /* 0x000fda0003f05270 */
[----:B------:R-:W-:Y:S05]  /*1ad0*/  @!P0 BRA `(.L_x_42) ;  /* 0x0000001000348947 */ /* 0x000fea0003800000 */
[----:B------:R-:W-:-:S07]  /*1ae0*/  SEL R15, RZ, 0x1, P3 ;  /* 0x00000001ff0f7807 */ /* 0x000fce0001800000 */
.L_x_79:
[----:B------:R-:W-:Y:S01]  /*1af0*/  UMOV UR5, 0xffffffff ;  /* 0xffffffff00057882 */ /* 0x000fe20000000000 */
[----:B------:R-:W-:-:S04]  /*1b00*/  LOP3.LUT P0, RZ, R15, 0xff, RZ, 0xc0, !PT ;  /* 0x000000ff0fff7812 */ /* 0x000fc8000780c0ff */
[----:B------:R-:W-:Y:S01]  /*1b10*/  FSEL R2, R9, +INF , P0 ;  /* 0x7f80000009027808 */ /* 0x000fe20000000000 */
[----:B--2---:R-:W-:Y:S08]  /*1b20*/  BRA.DIV UR5, `(.L_x_43) ;  /* 0x0000002e05607947 */ /* 0x004ff0000b800000 */
[----:B------:R-:W3:Y:S04]  /*1b30*/  SHFL.DOWN PT, R17, R2, 0x10, 0x1f ;  /* 0x0a001f0002117f89 */ /* 0x000ee800000e0000 */
[----:B------:R-:W4:Y:S01]  /*1b40*/  SHFL.DOWN PT, R4, R19, 0x10, 0x1f ;  /* 0x0a001f0013047f89 */ /* 0x000f2200000e0000 */
[----:B---3--:R-:W-:-:S04]  /*1b50*/  FSETP.GT.AND P0, PT, R2, R17, PT ;  /* 0x000000110200720b */ /* 0x008fc80003f04000 */
[----:B------:R-:W-:Y:S02]  /*1b60*/  FSEL R17, R17, R2, P0 ;  /* 0x0000000211117208 */ /* 0x000fe40000000000 */
[----:B----4-:R-:W-:-:S03]  /*1b70*/  SEL R4, R4, R19, P0 ;  /* 0x0000001304047207 */ /* 0x010fc60000000000 */
[----:B------:R-:W3:Y:S04]  /*1b80*/  SHFL.DOWN PT, R16, R17, 0x8, 0x1f ;  /* 0x09001f0011107f89 */ /* 0x000ee800000e0000 */
[----:B--2---:R-:W2:Y:S01]  /*1b90*/  SHFL.DOWN PT, R23, R4, 0x8, 0x1f ;  /* 0x09001f0004177f89 */ /* 0x004ea200000e0000 */
[----:B---3--:R-:W-:-:S04]  /*1ba0*/  FSETP.GT.AND P0, PT, R17, R16, PT ;  /* 0x000000101100720b */ /* 0x008fc80003f04000 */
[----:B------:R-:W-:Y:S02]  /*1bb0*/  FSEL R16, R16, R17, P0 ;  /* 0x0000001110107208 */ /* 0x000fe40000000000 */
[----:B--2---:R-:W-:-:S03]  /*1bc0*/  SEL R23, R23, R4, P0 ;  /* 0x0000000417177207 */ /* 0x004fc60000000000 */
[----:B------:R-:W2:Y:S04]  /*1bd0*/  SHFL.DOWN PT, R25, R16, 0x4, 0x1f ;  /* 0x08801f0010197f89 */ /* 0x000ea800000e0000 */
[----:B------:R-:W3:Y:S01]  /*1be0*/  SHFL.DOWN PT, R2, R23, 0x4, 0x1f ;  /* 0x08801f0017027f89 */ /* 0x000ee200000e0000 */
[----:B--2---:R-:W-:-:S04]  /*1bf0*/  FSETP.GT.AND P0, PT, R16, R25, PT ;  /* 0x000000191000720b */ /* 0x004fc80003f04000 */
[----:B------:R-:W-:Y:S02]  /*1c00*/  FSEL R25, R25, R16, P0 ;  /* 0x0000001019197208 */ /* 0x000fe40000000000 */
[----:B---3--:R-:W-:-:S03]  /*1c10*/  SEL R2, R2, R23, P0 ;  /* 0x0000001702027207 */ /* 0x008fc60000000000 */
        /* <DEDUP_REMOVED lines=8> */
[----:B---3--:R-:W-:Y:S02]  /*1ca0*/  SEL R14, R14, R22, P0 ;  /* 0x000000160e0e7207 */ /* 0x008fe40000000000 */
[----:B------:R-:W-:-:S03]  /*1cb0*/  FSEL R17, R17, R4, P0 ;  /* 0x0000000411117208 */ /* 0x000fc60000000000 */
[----:B------:R-:W2:Y:S04]  /*1cc0*/  SHFL.IDX PT, R16, R14, RZ, 0x1f ;  /* 0x00001fff0e107589 */ /* 0x000ea800000e0000 */
[----:B------:R-:W3:Y:S04]  /*1cd0*/  SHFL.IDX PT, R17, R17, RZ, 0x1f ;  /* 0x00001fff11117589 */ /* 0x000ee800000e0000 */
[----:B--2---:R2:W4:Y:S02]  /*1ce0*/  SHFL.IDX PT, R20, R7, R16, 0x1f ;  /* 0x00001f1007147589 */ /* 0x00452400000e0000 */
.L_x_132:
[C---:B------:R-:W-:Y:S01]  /*1cf0*/  ISETP.GE.AND P4, PT, R24.reuse, 0x2, PT ;  /* 0x000000021800780c */ /* 0x040fe20003f86270 */
[----:B------:R-:W-:Y:S01]  /*1d00*/  IMAD.MOV.U32 R4, RZ, RZ, -0x800000 ;  /* 0xff800000ff047424 */ /* 0x000fe200078e00ff */
[C---:B------:R-:W-:Y:S02]  /*1d10*/  ISETP.GE.AND P5, PT, R24.reuse, 0x3, PT ;  /* 0x000000031800780c */ /* 0x040fe40003fa6270 */
[C---:B------:R-:W-:Y:S02]  /*1d20*/  ISETP.GE.AND P6, PT, R24.reuse, 0x4, PT ;  /* 0x000000041800780c */ /* 0x040fe40003fc6270 */
[----:B------:R-:W-:Y:S01]  /*1d30*/  ISETP.GE.AND P0, PT, R24, 0x5, PT ;  /* 0x000000051800780c */ /* 0x000fe20003f06270 */
[----:B------:R-:W-:-:S12]  /*1d40*/  @!P1 BRA `(.L_x_44) ;  /* 0x00000000000c9947 */ /* 0x000fd80003800000 */
[----:B------:R-:W5:Y:S02]  /*1d50*/  LDL R2, [R1] ;  /* 0x0000000001027983 */ /* 0x000f640000100800 */
[----:B-----5:R-:W-:-:S13]  /*1d60*/  FSETP.NE.AND P3, PT, R2, -INF , PT ;  /* 0xff8000000200780b */ /* 0x020fda0003f65000 */
[----:B------:R-:W-:-:S07]  /*1d70*/  @P3 IMAD.MOV.U32 R4, RZ, RZ, R2 ;  /* 0x000000ffff043224 */ /* 0x000fce00078e0002 */
.L_x_44:
[----:B------:R-:W-:Y:S01]  /*1d80*/  ISETP.GE.AND P3, PT, R24, 0x6, PT ;  /* 0x000000061800780c */ /* 0x000fe20003f66270 */
[----:B------:R-:W-:Y:S01]  /*1d90*/  IMAD.MOV.U32 R2, RZ, RZ, RZ ;  /* 0x000000ffff027224 */ /* 0x000fe200078e00ff */
[----:B------:R-:W-:Y:S11]  /*1da0*/  @!P4 BRA `(.L_x_45) ;  /* 0x000000000010c947 */ /* 0x000ff60003800000 */
[----:B------:R-:W5:Y:S02]  /*1db0*/  LDL R11, [R1+0x4] ;  /* 0x00000400010b7983 */ /* 0x000f640000100800 */
[----:B-----5:R-:W-:-:S13]  /*1dc0*/  FSETP.GT.AND P4, PT, R11, R4, PT ;  /* 0x000000040b00720b */ /* 0x020fda0003f84000 */
[----:B------:R-:W-:Y:S02]  /*1dd0*/  @P4 IMAD.MOV.U32 R4, RZ, RZ, R11 ;  /* 0x000000ffff044224 */ /* 0x000fe400078e000b */
[----:B------:R-:W-:-:S07]  /*1de0*/  @P4 IMAD.MOV.U32 R2, RZ, RZ, 0x1 ;  /* 0x00000001ff024424 */ /* 0x000fce00078e00ff */
.L_x_45:
[----:B------:R-:W-:Y:S01]  /*1df0*/  ISETP.GE.AND P4, PT, R24, 0x7, PT ;  /* 0x000000071800780c */ /* 0x000fe20003f86270 */
[----:B------:R-:W-:-:S12]  /*1e00*/  @!P5 BRA `(.L_x_46) ;  /* 0x000000000010d947 */ /* 0x000fd80003800000 */
[----:B------:R-:W5:Y:S02]  /*1e10*/  LDL R11, [R1+0x8] ;  /* 0x00000800010b7983 */ /* 0x000f640000100800 */
[----:B-----5:R-:W-:-:S13]  /*1e20*/  FSETP.GT.AND P5, PT, R11, R4, PT ;  /* 0x000000040b00720b */ /* 0x020fda0003fa4000 */
[----:B------:R-:W-:Y:S02]  /*1e30*/  @P5 IMAD.MOV.U32 R4, RZ, RZ, R11 ;  /* 0x000000ffff045224 */ /* 0x000fe400078e000b */
[----:B------:R-:W-:-:S07]  /*1e40*/  @P5 IMAD.MOV.U32 R2, RZ, RZ, 0x2 ;  /* 0x00000002ff025424 */ /* 0x000fce00078e00ff */
.L_x_46:
[----:B------:R-:W-:Y:S01]  /*1e50*/  ISETP.GE.AND P5, PT, R24, 0x8, PT ;  /* 0x000000081800780c */ /* 0x000fe20003fa6270 */
[----:B------:R-:W-:-:S12]  /*1e60*/  @!P6 BRA `(.L_x_47) ;  /* 0x000000000010e947 */ /* 0x000fd80003800000 */
[----:B------:R-:W5:Y:S02]  /*1e70*/  LDL R11, [R1+0xc] ;  /* 0x00000c00010b7983 */ /* 0x000f640000100800 */
[----:B-----5:R-:W-:-:S13]  /*1e80*/  FSETP.GT.AND P6, PT, R11, R4, PT ;  /* 0x000000040b00720b */ /* 0x020fda0003fc4000 */
[----:B------:R-:W-:Y:S02]  /*1e90*/  @P6 IMAD.MOV.U32 R4, RZ, RZ, R11 ;  /* 0x000000ffff046224 */ /* 0x000fe400078e000b */
[----:B------:R-:W-:-:S07]  /*1ea0*/  @P6 IMAD.MOV.U32 R2, RZ, RZ, 0x3 ;  /* 0x00000003ff026424 */ /* 0x000fce00078e00ff */
.L_x_47:
[----:B------:R-:W-:Y:S01]  /*1eb0*/  ISETP.GE.AND P6, PT, R24, 0x9, PT ;  /* 0x000000091800780c */ /* 0x000fe20003fc6270 */
[----:B------:R-:W-:-:S12]  /*1ec0*/  @!P0 BRA `(.L_x_48) ;  /* 0x0000000000108947 */ /* 0x000fd80003800000 */
[----:B------:R-:W5:Y:S02]  /*1ed0*/  LDL R11, [R1+0x10] ;  /* 0x00001000010b7983 */ /* 0x000f640000100800 */
[----:B-----5:R-:W-:-:S13]  /*1ee0*/  FSETP.GT.AND P0, PT, R11, R4, PT ;  /* 0x000000040b00720b */ /* 0x020fda0003f04000 */
[----:B------:R-:W-:Y:S02]  /*1ef0*/  @P0 IMAD.MOV.U32 R4, RZ, RZ, R11 ;  /* 0x000000ffff040224 */ /* 0x000fe400078e000b */
[----:B------:R-:W-:-:S07]  /*1f00*/  @P0 IMAD.MOV.U32 R2, RZ, RZ, 0x4 ;  /* 0x00000004ff020424 */ /* 0x000fce00078e00ff */
.L_x_48:
[----:B------:R-:W-:Y:S01]  /*1f10*/  ISETP.GE.AND P0, PT, R24, 0xa, PT ;  /* 0x0000000a1800780c */ /* 0x000fe20003f06270 */
[----:B------:R-:W-:-:S12]  /*1f20*/  @!P3 BRA `(.L_x_49) ;  /* 0x000000000010b947 */ /* 0x000fd80003800000 */
[----:B------:R-:W5:Y:S02]  /*1f30*/  LDL R11, [R1+0x14] ;  /* 0x00001400010b7983 */ /* 0x000f640000100800 */
[----:B-----5:R-:W-:-:S13]  /*1f40*/  FSETP.GT.AND P3, PT, R11, R4, PT ;  /* 0x000000040b00720b */ /* 0x020fda0003f64000 */
[----:B------:R-:W-:Y:S02]  /*1f50*/  @P3 IMAD.MOV.U32 R4, RZ, RZ, R11 ;  /* 0x000000ffff043224 */ /* 0x000fe400078e000b */
[----:B------:R-:W-:-:S07]  /*1f60*/  @P3 IMAD.MOV.U32 R2, RZ, RZ, 0x5 ;  /* 0x00000005ff023424 */ /* 0x000fce00078e00ff */
.L_x_49:
[----:B------:R-:W-:Y:S01]  /*1f70*/  ISETP.GE.AND P3, PT, R24, 0xb, PT ;  /* 0x0000000b1800780c */ /* 0x000fe20003f66270 */
[----:B------:R-:W-:-:S12]  /*1f80*/  @!P4 BRA `(.L_x_50) ;  /* 0x000000000010c947 */ /* 0x000fd80003800000 */
[----:B------:R-:W5:Y:S02]  /*1f90*/  LDL R11, [R1+0x18] ;  /* 0x00001800010b7983 */ /* 0x000f640000100800 */
[----:B-----5:R-:W-:-:S13]  /*1fa0*/  FSETP.GT.AND P4, PT, R11, R4, PT ;  /* 0x000000040b00720b */ /* 0x020fda0003f84000 */
[----:B------:R-:W-:Y:S02]  /*1fb0*/  @P4 IMAD.MOV.U32 R4, RZ, RZ, R11 ;  /* 0x000000ffff044224 */ /* 0x000fe400078e000b */
[----:B------:R-:W-:-:S07]  /*1fc0*/  @P4 IMAD.MOV.U32 R2, RZ, RZ, 0x6 ;  /* 0x00000006ff024424 */ /* 0x000fce00078e00ff */
.L_x_50:
[----:B------:R-:W-:Y:S01]  /*1fd0*/  ISETP.GE.AND P4, PT, R24, 0xc, PT ;  /* 0x0000000c1800780c */ /* 0x000fe20003f86270 */
[----:B------:R-:W-:-:S12]  /*1fe0*/  @!P5 BRA `(.L_x_51) ;  /* 0x000000000010d947 */ /* 0x000fd80003800000 */
[----:B------:R-:W5:Y:S02]  /*1ff0*/  LDL R11, [R1+0x1c] ;  /* 0x00001c00010b7983 */ /* 0x000f640000100800 */
[----:B-----5:R-:W-:-:S13]  /*2000*/  FSETP.GT.AND P5, PT, R11, R4, PT ;  /* 0x000000040b00720b */ /* 0x020fda0003fa4000 */
[----:B------:R-:W-:Y:S02]  /*2010*/  @P5 IMAD.MOV.U32 R4, RZ, RZ, R11 ;  /* 0x000000ffff045224 */ /* 0x000fe400078e000b */
[----:B------:R-:W-:-:S07]  /*2020*/  @P5 IMAD.MOV.U32 R2, RZ, RZ, 0x7 ;  /* 0x00000007ff025424 */ /* 0x000fce00078e00ff */
.L_x_51:
[----:B------:R-:W-:Y:S01]  /*2030*/  ISETP.GE.AND P5, PT, R24, 0xd, PT ;  /* 0x0000000d1800780c */ /* 0x000fe20003fa6270 */
[----:B------:R-:W-:-:S12]  /*2040*/  @!P6 BRA `(.L_x_52) ;  /* 0x000000000010e947 */ /* 0x000fd80003800000 */
[----:B------:R-:W5:Y:S02]  /*2050*/  LDL R11, [R1+0x20] ;  /* 0x00002000010b7983 */ /* 0x000f640000100800 */
[----:B-----5:R-:W-:-:S13]  /*2060*/  FSETP.GT.AND P6, PT, R11, R4, PT ;  /* 0x000000040b00720b */ /* 0x020fda0003fc4000 */
[----:B------:R-:W-:Y:S02]  /*2070*/  @P6 IMAD.MOV.U32 R4, RZ, RZ, R11 ;  /* 0x000000ffff046224 */ /* 0x000fe400078e000b */
[----:B------:R-:W-:-:S07]  /*2080*/  @P6 IMAD.MOV.U32 R2, RZ, RZ, 0x8 ;  /* 0x00000008ff026424 */ /* 0x000fce00078e00ff */
.L_x_52:
[----:B------:R-:W-:Y:S01]  /*2090*/  ISETP.GE.AND P6, PT, R24, 0xe, PT ;  /* 0x0000000e1800780c */ /* 0x000fe20003fc6270 */
[----:B------:R-:W-:-:S12]  /*20a0*/  @!P0 BRA `(.L_x_53) ;  /* 0x0000000000108947 */ /* 0x000fd80003800000 */
[----:B------:R-:W5:Y:S02]  /*20b0*/  LDL R11, [R1+0x24] ;  /* 0x00002400010b7983 */ /* 0x000f640000100800 */
[----:B-----5:R-:W-:-:S13]  /*20c0*/  FSETP.GT.AND P0, PT, R11, R4, PT ;  /* 0x000000040b00720b */ /* 0x020fda0003f04000 */
[----:B------:R-:W-:Y:S02]  /*20d0*/  @P0 IMAD.MOV.U32 R4, RZ, RZ, R11 ;  /* 0x000000ffff040224 */ /* 0x000fe400078e000b */
[----:B------:R-:W-:-:S07]  /*20e0*/  @P0 IMAD.MOV.U32 R2, RZ, RZ, 0x9 ;  /* 0x00000009ff020424 */ /* 0x000fce00078e00ff */
.L_x_53:
[----:B------:R-:W-:Y:S01]  /*20f0*/  ISETP.GE.AND P0, PT, R24, 0xf, PT ;  /* 0x0000000f1800780c */ /* 0x000fe20003f06270 */
[----:B------:R-:W-:-:S12]  /*2100*/  @!P3 BRA `(.L_x_54) ;  /* 0x000000000010b947 */ /* 0x000fd80003800000 */
[----:B------:R-:W5:Y:S02]  /*2110*/  LDL R11, [R1+0x28] ;  /* 0x00002800010b7983 */ /* 0x000f640000100800 */
[----:B-----5:R-:W-:-:S13]  /*2120*/  FSETP.GT.AND P3, PT, R11, R4, PT ;  /* 0x000000040b00720b */ /* 0x020fda0003f64000 */
[----:B------:R-:W-:Y:S02]  /*2130*/  @P3 IMAD.MOV.U32 R4, RZ, RZ, R11 ;  /* 0x000000ffff043224 */ /* 0x000fe400078e000b */
[----:B------:R-:W-:-:S07]  /*2140*/  @P3 IMAD.MOV.U32 R2, RZ, RZ, 0xa ;  /* 0x0000000aff023424 */ /* 0x000fce00078e00ff */
.L_x_54:
[----:B------:R-:W-:Y:S01]  /*2150*/  ISETP.GE.AND P3, PT, R24, 0x10, PT ;  /* 0x000000101800780c */ /* 0x000fe20003f66270 */
[----:B------:R-:W-:-:S12]  /*2160*/  @!P4 BRA `(.L_x_55) ;  /* 0x000000000010c947 */ /* 0x000fd80003800000 */
[----:B------:R-:W5:Y:S02]  /*2170*/  LDL R11, [R1+0x2c] ;  /* 0x00002c00010b7983 */ /* 0x000f640000100800 */
[----:B-----5:R-:W-:-:S13]  /*2180*/  FSETP.GT.AND P4, PT, R11, R4, PT ;  /* 0x000000040b00720b */ /* 0x020fda0003f84000 */
[----:B------:R-:W-:Y:S02]  /*2190*/  @P4 IMAD.MOV.U32 R4, RZ, RZ, R11 ;  /* 0x000000ffff044224 */ /* 0x000fe400078e000b */
[----:B------:R-:W-:-:S07]  /*21a0*/  @P4 IMAD.MOV.U32 R2, RZ, RZ, 0xb ;  /* 0x0000000bff024424 */ /* 0x000fce00078e00ff */
.L_x_55:
[----:B------:R-:W-:Y:S01]  /*21b0*/  ISETP.GE.AND P4, PT, R24, 0x11, PT ;  /* 0x000000111800780c */ /* 0x000fe20003f86270 */
[----:B------:R-:W-:-:S12]  /*21c0*/  @!P5 BRA `(.L_x_56) ;  /* 0x000000000010d947 */ /* 0x000fd80003800000 */
[----:B------:R-:W5:Y:S02]  /*21d0*/  LDL R11, [R1+0x30] ;  /* 0x00003000010b7983 */ /* 0x000f640000100800 */
[----:B-----5:R-:W-:-:S13]  /*21e0*/  FSETP.GT.AND P5, PT, R11, R4, PT ;  /* 0x000000040b00720b */ /* 0x020fda0003fa4000 */
[----:B------:R-:W-:Y:S02]  /*21f0*/  @P5 IMAD.MOV.U32 R4, RZ, RZ, R11 ;  /* 0x000000ffff045224 */ /* 0x000fe400078e000b */
[----:B------:R-:W-:-:S07]  /*2200*/  @P5 IMAD.MOV.U32 R2, RZ, RZ, 0xc ;  /* 0x0000000cff025424 */ /* 0x000fce00078e00ff */
.L_x_56:
[----:B------:R-:W-:Y:S01]  /*2210*/  ISETP.GE.AND P5, PT, R24, 0x12, PT ;  /* 0x000000121800780c */ /* 0x000fe20003fa6270 */
[----:B------:R-:W-:-:S12]  /*2220*/  @!P6 BRA `(.L_x_57) ;  /* 0x000000000010e947 */ /* 0x000fd80003800000 */
[----:B------:R-:W5:Y:S02]  /*2230*/  LDL R11, [R1+0x34] ;  /* 0x00003400010b7983 */ /* 0x000f640000100800 */
[----:B-----5:R-:W-:-:S13]  /*2240*/  FSETP.GT.AND P6, PT, R11, R4, PT ;  /* 0x000000040b00720b */ /* 0x020fda0003fc4000 */
[----:B------:R-:W-:Y:S02]  /*2250*/  @P6 IMAD.MOV.U32 R4, RZ, RZ, R11 ;  /* 0x000000ffff046224 */ /* 0x000fe400078e000b */
[----:B------:R-:W-:-:S07]  /*2260*/  @P6 IMAD.MOV.U32 R2, RZ, RZ, 0xd ;  /* 0x0000000dff026424 */ /* 0x000fce00078e00ff */
.L_x_57:
[----:B------:R-:W-:Y:S01]  /*2270*/  ISETP.GE.AND P6, PT, R24, 0x13, PT ;  /* 0x000000131800780c */ /* 0x000fe20003fc6270 */
[----:B------:R-:W-:-:S12]  /*2280*/  @!P0 BRA `(.L_x_58) ;  /* 0x0000000000108947 */ /* 0x000fd80003800000 */
[----:B------:R-:W5:Y:S02]  /*2290*/  LDL R11, [R1+0x38] ;  /* 0x00003800010b7983 */ /* 0x000f640000100800 */
[----:B-----5:R-:W-:-:S13]  /*22a0*/  FSETP.GT.AND P0, PT, R11, R4, PT ;  /* 0x000000040b00720b */ /* 0x020fda0003f04000 */
[----:B------:R-:W-:Y:S02]  /*22b0*/  @P0 IMAD.MOV.U32 R4, RZ, RZ, R11 ;  /* 0x000000ffff040224 */ /* 0x000fe400078e000b */
[----:B------:R-:W-:-:S07]  /*22c0*/  @P0 IMAD.MOV.U32 R2, RZ, RZ, 0xe ;  /* 0x0000000eff020424 */ /* 0x000fce00078e00ff */
.L_x_58:
[----:B------:R-:W-:Y:S01]  /*22d0*/  ISETP.GE.AND P0, PT, R24, 0x14, PT ;  /* 0x000000141800780c */ /* 0x000fe20003f06270 */
[----:B------:R-:W-:-:S12]  /*22e0*/  @!P3 BRA `(.L_x_59) ;  /* 0x000000000010b947 */ /* 0x000fd80003800000 */
[----:B------:R-:W5:Y:S02]  /*22f0*/  LDL R11, [R1+0x3c] ;  /* 0x00003c00010b7983 */ /* 0x000f640000100800 */
[----:B-----5:R-:W-:-:S13]  /*2300*/  FSETP.GT.AND P3, PT, R11, R4, PT ;  /* 0x000000040b00720b */ /* 0x020fda0003f64000 */
[----:B------:R-:W-:Y:S02]  /*2310*/  @P3 IMAD.MOV.U32 R4, RZ, RZ, R11 ;  /* 0x000000ffff043224 */ /* 0x000fe400078e000b */
[----:B------:R-:W-:-:S07]  /*2320*/  @P3 IMAD.MOV.U32 R2, RZ, RZ, 0xf ;  /* 0x0000000fff023424 */ /* 0x000fce00078e00ff */
.L_x_59:
[----:B------:R-:W-:Y:S01]  /*2330*/  ISETP.GE.AND P3, PT, R24, 0x15, PT ;  /* 0x000000151800780c */ /* 0x000fe20003f66270 */
[----:B------:R-:W-:-:S12]  /*2340*/  @!P4 BRA `(.L_x_60) ;  /* 0x000000000010c947 */ /* 0x000fd80003800000 */
[----:B------:R-:W5:Y:S02]  /*2350*/  LDL R11, [R1+0x40] ;  /* 0x00004000010b7983 */ /* 0x000f640000100800 */
[----:B-----5:R-:W-:-:S13]  /*2360*/  FSETP.GT.AND P4, PT, R11, R4, PT ;  /* 0x000000040b00720b */ /* 0x020fda0003f84000 */
[----:B------:R-:W-:Y:S02]  /*2370*/  @P4 IMAD.MOV.U32 R4, RZ, RZ, R11 ;  /* 0x000000ffff044224 */ /* 0x000fe400078e000b */
[----:B------:R-:W-:-:S07]  /*2380*/  @P4 IMAD.MOV.U32 R2, RZ, RZ, 0x10 ;  /* 0x00000010ff024424 */ /* 0x000fce00078e00ff */
.L_x_60:
[----:B------:R-:W-:Y:S01]  /*2390*/  ISETP.GE.AND P4, PT, R24, 0x16, PT ;  /* 0x000000161800780c */ /* 0x000fe20003f86270 */
[----:B------:R-:W-:-:S12]  /*23a0*/  @!P5 BRA `(.L_x_61) ;  /* 0x000000000010d947 */ /* 0x000fd80003800000 */
[----:B------:R-:W5:Y:S02]  /*23b0*/  LDL R11, [R1+0x44] ;  /* 0x00004400010b7983 */ /* 0x000f640000100800 */
[----:B-----5:R-:W-:-:S13]  /*23c0*/  FSETP.GT.AND P5, PT, R11, R4, PT ;  /* 0x000000040b00720b */ /* 0x020fda0003fa4000 */
[----:B------:R-:W-:Y:S02]  /*23d0*/  @P5 IMAD.MOV.U32 R4, RZ, RZ, R11 ;  /* 0x000000ffff045224 */ /* 0x000fe400078e000b */
[----:B------:R-:W-:-:S07]  /*23e0*/  @P5 IMAD.MOV.U32 R2, RZ, RZ, 0x11 ;  /* 0x00000011ff025424 */ /* 0x000fce00078e00ff */
.L_x_61:
[----:B------:R-:W-:Y:S01]  /*23f0*/  ISETP.GE.AND P5, PT, R24, 0x17, PT ;  /* 0x000000171800780c */ /* 0x000fe20003fa6270 */
[----:B------:R-:W-:-:S12]  /*2400*/  @!P6 BRA `(.L_x_62) ;  /* 0x000000000010e947 */ /* 0x000fd80003800000 */
[----:B------:R-:W5:Y:S02]  /*2410*/  LDL R11, [R1+0x48] ;  /* 0x00004800010b7983 */ /* 0x000f640000100800 */
[----:B-----5:R-:W-:-:S13]  /*2420*/  FSETP.GT.AND P6, PT, R11, R4, PT ;  /* 0x000000040b00720b */ /* 0x020fda0003fc4000 */
[----:B------:R-:W-:Y:S02]  /*2430*/  @P6 IMAD.MOV.U32 R4, RZ, RZ, R11 ;  /* 0x000000ffff046224 */ /* 0x000fe400078e000b */
[----:B------:R-:W-:-:S07]  /*2440*/  @P6 IMAD.MOV.U32 R2, RZ, RZ, 0x12 ;  /* 0x00000012ff026424 */ /* 0x000fce00078e00ff */
.L_x_62:
[----:B------:R-:W-:Y:S01]  /*2450*/  ISETP.GE.AND P6, PT, R24, 0x18, PT ;  /* 0x000000181800780c */ /* 0x000fe20003fc6270 */
[----:B------:R-:W-:-:S12]  /*2460*/  @!P0 BRA `(.L_x_63) ;  /* 0x0000000000108947 */ /* 0x000fd80003800000 */
[----:B------:R-:W5:Y:S02]  /*2470*/  LDL R11, [R1+0x4c] ;  /* 0x00004c00010b7983 */ /* 0x000f640000100800 */
[----:B-----5:R-:W-:-:S13]  /*2480*/  FSETP.GT.AND P0, PT, R11, R4, PT ;  /* 0x000000040b00720b */ /* 0x020fda0003f04000 */
[----:B------:R-:W-:Y:S02]  /*2490*/  @P0 IMAD.MOV.U32 R4, RZ, RZ, R11 ;  /* 0x000000ffff040224 */ /* 0x000fe400078e000b */
[----:B------:R-:W-:-:S07]  /*24a0*/  @P0 IMAD.MOV.U32 R2, RZ, RZ, 0x13 ;  /* 0x00000013ff020424 */ /* 0x000fce00078e00ff */
.L_x_63:
[----:B------:R-:W-:Y:S01]  /*24b0*/  ISETP.GE.AND P0, PT, R24, 0x19, PT ;  /* 0x000000191800780c */ /* 0x000fe20003f06270 */
[----:B------:R-:W-:-:S12]  /*24c0*/  @!P3 BRA `(.L_x_64) ;  /* 0x000000000010b947 */ /* 0x000fd80003800000 */
[----:B------:R-:W5:Y:S02]  /*24d0*/  LDL R11, [R1+0x50] ;  /* 0x00005000010b7983 */ /* 0x000f640000100800 */
[----:B-----5:R-:W-:-:S13]  /*24e0*/  FSETP.GT.AND P3, PT, R11, R4, PT ;  /* 0x000000040b00720b */ /* 0x020fda0003f64000 */
[----:B------:R-:W-:Y:S02]  /*24f0*/  @P3 IMAD.MOV.U32 R4, RZ, RZ, R11 ;  /* 0x000000ffff043224 */ /* 0x000fe400078e000b */
[----:B------:R-:W-:-:S07]  /*2500*/  @P3 IMAD.MOV.U32 R2, RZ, RZ, 0x14 ;  /* 0x00000014ff023424 */ /* 0x000fce00078e00ff */
.L_x_64:
[----:B------:R-:W-:Y:S01]  /*2510*/  ISETP.GE.AND P3, PT, R24, 0x1a, PT ;  /* 0x0000001a1800780c */ /* 0x000fe20003f66270 */
[----:B------:R-:W-:-:S12]  /*2520*/  @!P4 BRA `(.L_x_65) ;  /* 0x000000000010c947 */ /* 0x000fd80003800000 */
[----:B------:R-:W5:Y:S02]  /*2530*/  LDL R11, [R1+0x54] ;  /* 0x00005400010b7983 */ /* 0x000f640000100800 */
[----:B-----5:R-:W-:-:S13]  /*2540*/  FSETP.GT.AND P4, PT, R11, R4, PT ;  /* 0x000000040b00720b */ /* 0x020fda0003f84000 */
[----:B------:R-:W-:Y:S02]  /*2550*/  @P4 IMAD.MOV.U32 R4, RZ, RZ, R11 ;  /* 0x000000ffff044224 */ /* 0x000fe400078e000b */
[----:B------:R-:W-:-:S07]  /*2560*/  @P4 IMAD.MOV.U32 R2, RZ, RZ, 0x15 ;  /* 0x00000015ff024424 */ /* 0x000fce00078e00ff */
.L_x_65:
[----:B------:R-:W-:Y:S01]  /*2570*/  ISETP.GE.AND P4, PT, R24, 0x1b, PT ;  /* 0x0000001b1800780c */ /* 0x000fe20003f86270 */
[----:B------:R-:W-:-:S12]  /*2580*/  @!P5 BRA `(.L_x_66) ;  /* 0x000000000010d947 */ /* 0x000fd80003800000 */
[----:B------:R-:W5:Y:S02]  /*2590*/  LDL R11, [R1+0x58] ;  /* 0x00005800010b7983 */ /* 0x000f640000100800 */
[----:B-----5:R-:W-:-:S13]  /*25a0*/  FSETP.GT.AND P5, PT, R11, R4, PT ;  /* 0x000000040b00720b */ /* 0x020fda0003fa4000 */
[----:B------:R-:W-:Y:S02]  /*25b0*/  @P5 IMAD.MOV.U32 R4, RZ, RZ, R11 ;  /* 0x000000ffff045224 */ /* 0x000fe400078e000b */
[----:B------:R-:W-:-:S07]  /*25c0*/  @P5 IMAD.MOV.U32 R2, RZ, RZ, 0x16 ;  /* 0x00000016ff025424 */ /* 0x000fce00078e00ff */
.L_x_66:
[----:B------:R-:W-:Y:S01]  /*25d0*/  ISETP.GE.AND P5, PT, R24, 0x1c, PT ;  /* 0x0000001c1800780c */ /* 0x000fe20003fa6270 */
[----:B------:R-:W-:-:S12]  /*25e0*/  @!P6 BRA `(.L_x_67) ;  /* 0x000000000010e947 */ /* 0x000fd80003800000 */
[----:B------:R-:W5:Y:S02]  /*25f0*/  LDL R11, [R1+0x5c] ;  /* 0x00005c00010b7983 */ /* 0x000f640000100800 */
[----:B-----5:R-:W-:-:S13]  /*2600*/  FSETP.GT.AND P6, PT, R11, R4, PT ;  /* 0x000000040b00720b */ /* 0x020fda0003fc4000 */
[----:B------:R-:W-:Y:S02]  /*2610*/  @P6 IMAD.MOV.U32 R4, RZ, RZ, R11 ;  /* 0x000000ffff046224 */ /* 0x000fe400078e000b */
[----:B------:R-:W-:-:S07]  /*2620*/  @P6 IMAD.MOV.U32 R2, RZ, RZ, 0x17 ;  /* 0x00000017ff026424 */ /* 0x000fce00078e00ff */
.L_x_67:
[----:B------:R-:W-:Y:S01]  /*2630*/  ISETP.GE.AND P6, PT, R24, 0x1d, PT ;  /* 0x0000001d1800780c */ /* 0x000fe20003fc6270 */
[----:B------:R-:W-:-:S12]  /*2640*/  @!P0 BRA `(.L_x_68) ;  /* 0x0000000000108947 */ /* 0x000fd80003800000 */
[----:B------:R-:W5:Y:S02]  /*2650*/  LDL R11, [R1+0x60] ;  /* 0x00006000010b7983 */ /* 0x000f640000100800 */
[----:B-----5:R-:W-:-:S13]  /*2660*/  FSETP.GT.AND P0, PT, R11, R4, PT ;  /* 0x000000040b00720b */ /* 0x020fda0003f04000 */
[----:B------:R-:W-:Y:S02]  /*2670*/  @P0 IMAD.MOV.U32 R4, RZ, RZ, R11 ;  /* 0x000000ffff040224 */ /* 0x000fe400078e000b */
[----:B------:R-:W-:-:S07]  /*2680*/  @P0 IMAD.MOV.U32 R2, RZ, RZ, 0x18 ;  /* 0x00000018ff020424 */ /* 0x000fce00078e00ff */
.L_x_68:
[----:B------:R-:W-:Y:S01]  /*2690*/  ISETP.GE.AND P0, PT, R24, 0x1e, PT ;  /* 0x0000001e1800780c */ /* 0x000fe20003f06270 */
[----:B------:R-:W-:-:S12]  /*26a0*/  @!P3 BRA `(.L_x_69) ;  /* 0x000000000010b947 */ /* 0x000fd80003800000 */
[----:B------:R-:W5:Y:S02]  /*26b0*/  LDL R11, [R1+0x64] ;  /* 0x00006400010b7983 */ /* 0x000f640000100800 */
[----:B-----5:R-:W-:-:S13]  /*26c0*/  FSETP.GT.AND P3, PT, R11, R4, PT ;  /* 0x000000040b00720b */ /* 0x020fda0003f64000 */
[----:B------:R-:W-:Y:S02]  /*26d0*/  @P3 IMAD.MOV.U32 R4, RZ, RZ, R11 ;  /* 0x000000ffff043224 */ /* 0x000fe400078e000b */
[----:B------:R-:W-:-:S07]  /*26e0*/  @P3 IMAD.MOV.U32 R2, RZ, RZ, 0x19 ;  /* 0x00000019ff023424 */ /* 0x000fce00078e00ff */
.L_x_69:
[----:B------:R-:W-:Y:S01]  /*26f0*/  ISETP.GE.AND P3, PT, R24, 0x1f, PT ;  /* 0x0000001f1800780c */ /* 0x000fe20003f66270 */
[----:B------:R-:W-:-:S12]  /*2700*/  @!P4 BRA `(.L_x_70) ;  /* 0x000000000010c947 */ /* 0x000fd80003800000 */
[----:B------:R-:W5:Y:S02]  /*2710*/  LDL R11, [R1+0x68] ;  /* 0x00006800010b7983 */ /* 0x000f640000100800 */
[----:B-----5:R-:W-:-:S13]  /*2720*/  FSETP.GT.AND P4, PT, R11, R4, PT ;  /* 0x000000040b00720b */ /* 0x020fda0003f84000 */
[----:B------:R-:W-:Y:S02]  /*2730*/  @P4 IMAD.MOV.U32 R4, RZ, RZ, R11 ;  /* 0x000000ffff044224 */ /* 0x000fe400078e000b */
[----:B------:R-:W-:-:S07]  /*2740*/  @P4 IMAD.MOV.U32 R2, RZ, RZ, 0x1a ;  /* 0x0000001aff024424 */ /* 0x000fce00078e00ff */
.L_x_70:
[----:B------:R-:W-:Y:S01]  /*2750*/  ISETP.GE.AND P4, PT, R24, 0x20, PT ;  /* 0x000000201800780c */ /* 0x000fe20003f86270 */
[----:B------:R-:W-:-:S12]  /*2760*/  @!P5 BRA `(.L_x_71) ;  /* 0x000000000010d947 */ /* 0x000fd80003800000 */
[----:B------:R-:W5:Y:S02]  /*2770*/  LDL R11, [R1+0x6c] ;  /* 0x00006c00010b7983 */ /* 0x000f640000100800 */
[----:B-----5:R-:W-:-:S13]  /*2780*/  FSETP.GT.AND P5, PT, R11, R4, PT ;  /* 0x000000040b00720b */ /* 0x020fda0003fa4000 */
[----:B------:R-:W-:Y:S02]  /*2790*/  @P5 IMAD.MOV.U32 R4, RZ, RZ, R11 ;  /* 0x000000ffff045224 */ /* 0x000fe400078e000b */
[----:B------:R-:W-:-:S07]  /*27a0*/  @P5 IMAD.MOV.U32 R2, RZ, RZ, 0x1b ;  /* 0x0000001bff025424 */ /* 0x000fce00078e00ff */
.L_x_71:
[----:B------:R-:W-:Y:S05]  /*27b0*/  @!P6 BRA `(.L_x_72) ;  /* 0x000000000010e947 */ /* 0x000fea0003800000 */
[----:B------:R-:W5:Y:S02]  /*27c0*/  LDL R11, [R1+0x70] ;  /* 0x00007000010b7983 */ /* 0x000f640000100800 */
[----:B-----5:R-:W-:-:S13]  /*27d0*/  FSETP.GT.AND P5, PT, R11, R4, PT ;  /* 0x000000040b00720b */ /* 0x020fda0003fa4000 */
[----:B------:R-:W-:Y:S02]  /*27e0*/  @P5 IMAD.MOV.U32 R4, RZ, RZ, R11 ;  /* 0x000000ffff045224 */ /* 0x000fe400078e000b */
[----:B------:R-:W-:-:S07]  /*27f0*/  @P5 IMAD.MOV.U32 R2, RZ, RZ, 0x1c ;  /* 0x0000001cff025424 */ /* 0x000fce00078e00ff */
.L_x_72:
[----:B------:R-:W-:Y:S05]  /*2800*/  @!P0 BRA `(.L_x_73) ;  /* 0x0000000000108947 */ /* 0x000fea0003800000 */
[----:B------:R-:W5:Y:S02]  /*2810*/  LDL R11, [R1+0x74] ;  /* 0x00007400010b7983 */ /* 0x000f640000100800 */
[----:B-----5:R-:W-:-:S13]  /*2820*/  FSETP.GT.AND P0, PT, R11, R4, PT ;  /* 0x000000040b00720b */ /* 0x020fda0003f04000 */
[----:B------:R-:W-:Y:S02]  /*2830*/  @P0 IMAD.MOV.U32 R4, RZ, RZ, R11 ;  /* 0x000000ffff040224 */ /* 0x000fe400078e000b */
[----:B------:R-:W-:-:S07]  /*2840*/  @P0 IMAD.MOV.U32 R2, RZ, RZ, 0x1d ;  /* 0x0000001dff020424 */ /* 0x000fce00078e00ff */
.L_x_73:
[----:B------:R-:W-:Y:S05]  /*2850*/  @!P3 BRA `(.L_x_74) ;  /* 0x000000000010b947 */ /* 0x000fea0003800000 */
[----:B------:R-:W5:Y:S02]  /*2860*/  LDL R11, [R1+0x78] ;  /* 0x00007800010b7983 */ /* 0x000f640000100800 */
[----:B-----5:R-:W-:-:S13]  /*2870*/  FSETP.GT.AND P0, PT, R11, R4, PT ;  /* 0x000000040b00720b */ /* 0x020fda0003f04000 */
[----:B------:R-:W-:Y:S02]  /*2880*/  @P0 IMAD.MOV.U32 R4, RZ, RZ, R11 ;  /* 0x000000ffff040224 */ /* 0x000fe400078e000b */
[----:B------:R-:W-:-:S07]  /*2890*/  @P0 IMAD.MOV.U32 R2, RZ, RZ, 0x1e ;  /* 0x0000001eff020424 */ /* 0x000fce00078e00ff */
.L_x_74:
[----:B------:R-:W-:Y:S05]  /*28a0*/  @!P4 BRA `(.L_x_75) ;  /* 0x000000000010c947 */ /* 0x000fea0003800000 */
[----:B------:R-:W5:Y:S02]  /*28b0*/  LDL R11, [R1+0x7c] ;  /* 0x00007c00010b7983 */ /* 0x000f640000100800 */
[----:B-----5:R-:W-:-:S13]  /*28c0*/  FSETP.GT.AND P0, PT, R11, R4, PT ;  /* 0x000000040b00720b */ /* 0x020fda0003f04000 */
[----:B------:R-:W-:Y:S02]  /*28d0*/  @P0 IMAD.MOV.U32 R4, RZ, RZ, R11 ;  /* 0x000000ffff040224 */ /* 0x000fe400078e000b */
[----:B------:R-:W-:-:S07]  /*28e0*/  @P0 IMAD.MOV.U32 R2, RZ, RZ, 0x1f ;  /* 0x0000001fff020424 */ /* 0x000fce00078e00ff */
.L_x_75:
[----:B------:R-:W-:-:S03]  /*28f0*/  UMOV UR5, 0xffffffff ;  /* 0xffffffff00057882 */ /* 0x000fc60000000000 */
[----:B------:R-:W-:Y:S05]  /*2900*/  BRA.DIV UR5, `(.L_x_76) ;  /* 0x0000002605607947 */ /* 0x000fea000b800000 */
[----:B------:R-:W5:Y:S04]  /*2910*/  SHFL.DOWN PT, R14, R4, 0x10, 0x1f ;  /* 0x0a001f00040e7f89 */ /* 0x000f6800000e0000 */
[----:B------:R-:W0:Y:S01]  /*2920*/  SHFL.DOWN PT, R22, R19, 0x10, 0x1f ;  /* 0x0a001f0013167f89 */ /* 0x000e2200000e0000 */
[----:B-----5:R-:W-:-:S04]  /*2930*/  FSETP.GEU.AND P0, PT, R4, R14, PT ;  /* 0x0000000e0400720b */ /* 0x020fc80003f0e000 */
[----:B------:R-:W-:Y:S02]  /*2940*/  FSEL R23, R14, R4, !P0 ;  /* 0x000000040e177208 */ /* 0x000fe40004000000 */
[----:B0-----:R-:W-:-:S03]  /*2950*/  SEL R22, R22, R19, !P0 ;  /* 0x0000001316167207 */ /* 0x001fc60004000000 */
[----:B------:R-:W0:Y:S04]  /*2960*/  SHFL.DOWN PT, R14, R23, 0x8, 0x1f ;  /* 0x09001f00170e7f89 */ /* 0x000e2800000e0000 */
[----:B------:R-:W5:Y:S01]  /*2970*/  SHFL.DOWN PT, R25, R22, 0x8, 0x1f ;  /* 0x09001f0016197f89 */ /* 0x000f6200000e0000 */
[----:B0-----:R-:W-:-:S04]  /*2980*/  FSETP.GEU.AND P0, PT, R23, R14, PT ;  /* 0x0000000e1700720b */ /* 0x001fc80003f0e000 */
[----:B------:R-:W-:Y:S02]  /*2990*/  FSEL R26, R14, R23, !P0 ;  /* 0x000000170e1a7208 */ /* 0x000fe40004000000 */
[----:B-----5:R-:W-:-:S03]  /*29a0*/  SEL R25, R25, R22, !P0 ;  /* 0x0000001619197207 */ /* 0x020fc60004000000 */
        /* <DEDUP_REMOVED lines=10> */
[----:B------:R0:W0:Y:S04]  /*2a50*/  SHFL.DOWN PT, R23, R22, 0x1, 0x1f ;  /* 0x08201f0016177f89 */ /* 0x00002800000e0000 */
[----:B------:R0:W0:Y:S02]  /*2a60*/  SHFL.DOWN PT, R14, R4, 0x1, 0x1f ;  /* 0x08201f00040e7f89 */ /* 0x00002400000e0000 */
.L_x_144:
[----:B------:R-:W-:Y:S01]  /*2a70*/  UMOV UR5, 0xffffffff ;  /* 0xffffffff00057882 */ /* 0x000fe20000000000 */
[----:B0-----:R-:W-:-:S04]  /*2a80*/  FSETP.GEU.AND P0, PT, R22, R23, PT ;  /* 0x000000171600720b */ /* 0x001fc80003f0e000 */
[----:B------:R-:W-:Y:S01]  /*2a90*/  FSEL R22, R23, R22, !P0 ;  /* 0x0000001617167208 */ /* 0x000fe20004000000 */
[----:B------:R-:W-:Y:S08]  /*2aa0*/  BRA.DIV UR5, `(.L_x_77) ;  /* 0x0000002a05107947 */ /* 0x000ff0000b800000 */
.L_x_147:
[----:B------:R-:W-:Y:S01]  /*2ab0*/  UMOV UR5, 0xffffffff ;  /* 0xffffffff00057882 */ /* 0x000fe20000000000 */
[----:B------:R-:W-:Y:S02]  /*2ac0*/  SEL R14, R14, R4, !P0 ;  /* 0x000000040e0e7207 */ /* 0x000fe40004000000 */
[----:B------:R-:W-:Y:S05]  /*2ad0*/  BRA.DIV UR5, `(.L_x_78) ;  /* 0x0000002a052c7947 */ /* 0x000fea000b800000 */
[----:B------:R-:W0:Y:S01]  /*2ae0*/  SHFL.IDX PT, R14, R14, RZ, 0x1f ;  /* 0x00001fff0e0e7589 */ /* 0x000e2200000e0000 */
[----:B------:R-:W-:-:S04]  /*2af0*/  ISETP.NE.AND P3, PT, R19, R16, PT ;  /* 0x000000101300720c */ /* 0x000fc80003f65270 */
[----:B------:R-:W-:Y:S02]  /*2b00*/  SEL R15, R15, RZ, P3 ;  /* 0x000000ff0f0f7207 */ /* 0x000fe40001800000 */
[----:B------:R-:W-:Y:S01]  /*2b10*/  FSEL R9, R9, +INF , P3 ;  /* 0x7f80000009097808 */ /* 0x000fe20001800000 */
[----:B0-----:R-:W0:Y:S01]  /*2b20*/  SHFL.IDX PT, R2, R2, R14, 0x1f ;  /* 0x00001f0e02027589 */ /* 0x001e2200000e0000 */
[----:B------:R-:W-:-:S13]  /*2b30*/  ISETP.NE.AND P0, PT, R19, R14, PT ;  /* 0x0000000e1300720c */ /* 0x000fda0003f05270 */
[----:B0-----:R-:W-:-:S05]  /*2b40*/  @!P0 IMAD R4, R2, 0x4, R1 ;  /* 0x0000000402048824 */ /* 0x001fca00078e0201 */
[----:B---3--:R0:W-:Y:S04]  /*2b50*/  @!P0 STL [R4], R17 ;  /* 0x0000001104008387 */ /* 0x0081e80000100800 */
[----:B----4-:R0:W-:Y:S01]  /*2b60*/  @!P0 STL [R4+0x80], R20 ;  /* 0x0000801404008387 */ /* 0x0101e20000100800 */
[----:B------:R-:W-:-:S13]  /*2b70*/  LOP3.LUT P0, RZ, R15, 0xff, RZ, 0xc0, !PT ;  /* 0x000000ff0fff7812 */ /* 0x000fda000780c0ff */
[----:B0-----:R-:W-:-:S07]  /*2b80*/  VOTE.ANY R10, PT, P0 ;  /* 0x00000000000a7806 */ /* 0x001fce00000e0100 */
.L_x_152:
[----:B------:R-:W-:-:S13]  /*2b90*/  ISETP.NE.AND P0, PT, R10, RZ, PT ;  /* 0x000000ff0a00720c */ /* 0x000fda0003f05270 */
[----:B------:R-:W-:Y:S05]  /*2ba0*/  @P0 BRA `(.L_x_79) ;  /* 0xffffffec00d00947 */ /* 0x000fea000383ffff */
.L_x_42:
[----:B------:R-:W-:Y:S05]  /*2bb0*/  @!P2 BRA `(.L_x_80) ;  /* 0xffffffe00064a947 */ /* 0x000fea000383ffff */
.L_x_4:
[----:B------:R-:W-:Y:S05]  /*2bc0*/  WARPSYNC.ALL ;  /* 0x0000000000007948 */ /* 0x000fea0003800000 */
[----:B------:R-:W4:Y:S01]  /*2bd0*/  LDCU UR5, c[0x0][0x3ac] ;  /* 0x00007580ff0577ac */ /* 0x000f220008000800 */
[----:B------:R-:W5:Y:S01]  /*2be0*/  LDCU UR6, c[0x0][0x398] ;  /* 0x00007300ff0677ac */ /* 0x000f620008000800 */
[----:B----4-:R-:W-:-:S04]  /*2bf0*/  UIADD3 UR4, UPT, UPT, UR4, UR5, URZ ;  /* 0x0000000504047290 */ /* 0x010fc8000fffe0ff */
[----:B-----5:R-:W-:Y:S01]  /*2c00*/  UISETP.GE.AND UP0, UPT, UR4, UR6, UPT ;  /* 0x000000060400728c */ /* 0x020fe2000bf06270 */
[----:B------:R-:W-:Y:S08]  /*2c10*/  BAR.SYNC.DEFER_BLOCKING 0x0 ;  /* 0x0000000000007b1d */ /* 0x000ff00000010000 */
[----:B------:R-:W-:Y:S05]  /*2c20*/  BRA.U !UP0, `(.L_x_81) ;  /* 0xffffffdd08e87547 */ /* 0x000fea000b83ffff */
.L_x_0:
[----:B------:R-:W4:Y:S02]  /*2c30*/  LDCU UR5, c[0x0][0x388] ;  /* 0x00007100ff0577ac */ /* 0x000f240008000800 */
[----:B----4-:R-:W-:-:S13]  /*2c40*/  ISETP.GE.AND P0, PT, R21, UR5, PT ;  /* 0x0000000515007c0c */ /* 0x010fda000bf06270 */
[----:B------:R-:W-:Y:S05]  /*2c50*/  @P0 EXIT ;  /* 0x000000000000094d */ /* 0x000fea0003800000 */
[C---:B------:R-:W-:Y:S02]  /*2c60*/  ISETP.GE.AND P4, PT, R24.reuse, 0x1, PT ;  /* 0x000000011800780c */ /* 0x040fe40003f86270 */
[C---:B------:R-:W-:Y:S02]  /*2c70*/  ISETP.GE.AND P3, PT, R24.reuse, 0x2, PT ;  /* 0x000000021800780c */ /* 0x040fe40003f66270 */
[C---:B------:R-:W-:Y:S02]  /*2c80*/  ISETP.GE.AND P2, PT, R24.reuse, 0x3, PT ;  /* 0x000000031800780c */ /* 0x040fe40003f46270 */
[C---:B------:R-:W-:Y:S01]  /*2c90*/  ISETP.GE.AND P1, PT, R24.reuse, 0x4, PT ;  /* 0x000000041800780c */ /* 0x040fe20003f26270 */
[----:B--2---:R-:W2:Y:S01]  /*2ca0*/  S2R R7, SR_CgaCtaId ;  /* 0x0000000000077919 */ /* 0x004ea20000008800 */
[----:B0--3--:R-:W0:Y:S05]  /*2cb0*/  LDC.64 R2, c[0x0][0x3a8] ;  /* 0x0000ea00ff027b82 */ /* 0x009e2a0000000a00 */
[----:B------:R-:W3:Y:S04]  /*2cc0*/  @P4 LDL R8, [R1+0x80] ;  /* 0x0000800001084983 */ /* 0x000ee80000100800 */
[----:B------:R-:W3:Y:S04]  /*2cd0*/  @P4 LDL R9, [R1] ;  /* 0x0000000001094983 */ /* 0x000ee80000100800 */
[----:B------:R-:W4:Y:S04]  /*2ce0*/  @P3 LDL R10, [R1+0x84] ;  /* 0x00008400010a3983 */ /* 0x000f280000100800 */
[----:B------:R-:W4:Y:S04]  /*2cf0*/  @P3 LDL R11, [R1+0x4] ;  /* 0x00000400010b3983 */ /* 0x000f280000100800 */
[----:B------:R-:W5:Y:S04]  /*2d00*/  @P2 LDL R12, [R1+0x88] ;  /* 0x00008800010c2983 */ /* 0x000f680000100800 */
[----:B------:R-:W5:Y:S04]  /*2d10*/  @P2 LDL R13, [R1+0x8] ;  /* 0x00000800010d2983 */ /* 0x000f680000100800 */
[----:B------:R-:W5:Y:S04]  /*2d20*/  @P1 LDL R14, [R1+0x8c] ;  /* 0x00008c00010e1983 */ /* 0x000f680000100800 */
[----:B------:R-:W5:Y:S01]  /*2d30*/  @P1 LDL R15, [R1+0xc] ;  /* 0x00000c00010f1983 */ /* 0x000f620000100800 */
[----:B------:R-:W-:Y:S01]  /*2d40*/  SHF.R.U32.HI R5, RZ, 0x5, R18 ;  /* 0x00000005ff057819 */ /* 0x000fe20000011612 */
[----:B------:R-:W-:Y:S01]  /*2d50*/  IMAD R20, R24, R19, RZ ;  /* 0x0000001318147224 */ /* 0x000fe200078e02ff */
[----:B-1----:R-:W-:-:S02]  /*2d60*/  MOV R0, 0x400 ;  /* 0x0000040000007802 */ /* 0x002fc40000000f00 */
[C---:B------:R-:W-:Y:S01]  /*2d70*/  ISETP.GE.AND P0, PT, R24.reuse, 0x5, PT ;  /* 0x000000051800780c */ /* 0x040fe20003f06270 */
[----:B0-----:R-:W-:Y:S01]  /*2d80*/  IMAD R4, R5, R2, RZ ;  /* 0x0000000205047224 */ /* 0x001fe200078e02ff */
[----:B--2---:R-:W-:Y:S02]  /*2d90*/  LEA R0, R7, R0, 0x18 ;  /* 0x0000000007007211 */ /* 0x004fe400078ec0ff */
[----:B------:R-:W-:Y:S01]  /*2da0*/  ISETP.GE.AND P6, PT, R24, 0x6, PT ;  /* 0x000000061800780c */ /* 0x000fe20003fc6270 */
[----:B------:R-:W-:Y:S01]  /*2db0*/  IMAD.SHL.U32 R4, R4, 0x8, RZ ;  /* 0x0000000804047824 */ /* 0x000fe200078e00ff */
[----:B------:R-:W-:Y:S01]  /*2dc0*/  ISETP.GE.AND P5, PT, R24, 0x7, PT ;  /* 0x000000071800780c */ /* 0x000fe20003fa6270 */
[----:B------:R-:W-:-:S04]  /*2dd0*/  IMAD R5, R3, 0x8, R0 ;  /* 0x0000000803057824 */ /* 0x000fc800078e0200 */
[----:B------:R-:W-:Y:S02]  /*2de0*/  IMAD.IADD R5, R5, 0x1, R4 ;  /* 0x0000000105057824 */ /* 0x000fe400078e0204 */
[----:B------:R-:W2:Y:S02]  /*2df0*/  @P0 LDL R22, [R1+0x90] ;  /* 0x0000900001160983 */ /* 0x000ea40000100800 */
[----:B------:R-:W-:Y:S02]  /*2e00*/  IMAD R20, R20, 0x8, R5 ;  /* 0x0000000814147824 */ /* 0x000fe400078e0205 */
[----:B------:R-:W2:Y:S04]  /*2e10*/  @P0 LDL R23, [R1+0x10] ;  /* 0x0000100001170983 */ /* 0x000ea80000100800 */
[----:B------:R-:W2:Y:S04]  /*2e20*/  @P6 LDL R6, [R1+0x94] ;  /* 0x0000940001066983 */ /* 0x000ea80000100800 */
[----:B------:R-:W2:Y:S04]  /*2e30*/  @P6 LDL R7, [R1+0x14] ;  /* 0x0000140001076983 */ /* 0x000ea80000100800 */
[----:B---3--:R0:W-:Y:S01]  /*2e40*/  @P4 STS.64 [R20], R8 ;  /* 0x0000000814004388 */ /* 0x0081e20000000a00 */
[----:B------:R-:W-:-:S03]  /*2e50*/  ISETP.GE.AND P4, PT, R24, 0x8, PT ;  /* 0x000000081800780c */ /* 0x000fc60003f86270 */
[----:B----4-:R1:W-:Y:S01]  /*2e60*/  @P3 STS.64 [R20+0x8], R10 ;  /* 0x0000080a14003388 */ /* 0x0103e20000000a00 */
[----:B------:R-:W-:-:S03]  /*2e70*/  ISETP.GE.AND P3, PT, R24, 0x9, PT ;  /* 0x000000091800780c */ /* 0x000fc60003f66270 */
[----:B0-----:R-:W3:Y:S04]  /*2e80*/  @P5 LDL R8, [R1+0x98] ;  /* 0x0000980001085983 */ /* 0x001ee80000100800 */
[----:B-----5:R0:W-:Y:S01]  /*2e90*/  @P2 STS.64 [R20+0x10], R12 ;  /* 0x0000100c14002388 */ /* 0x0201e20000000a00 */
[----:B------:R-:W-:-:S03]  /*2ea0*/  ISETP.GE.AND P2, PT, R24, 0xa, PT ;  /* 0x0000000a1800780c */ /* 0x000fc60003f46270 */
[----:B------:R-:W3:Y:S04]  /*2eb0*/  @P5 LDL R9, [R1+0x18] ;  /* 0x0000180001095983 */ /* 0x000ee80000100800 */
[----:B------:R4:W-:Y:S01]  /*2ec0*/  @P1 STS.64 [R20+0x18], R14 ;  /* 0x0000180e14001388 */ /* 0x0009e20000000a00 */
[----:B------:R-:W-:-:S03]  /*2ed0*/  ISETP.GE.AND P1, PT, R24, 0xb, PT ;  /* 0x0000000b1800780c */ /* 0x000fc60003f26270 */
[----:B-1----:R-:W5:Y:S04]  /*2ee0*/  @P4 LDL R10, [R1+0x9c] ;  /* 0x00009c00010a4983 */ /* 0x002f680000100800 */
[----:B------:R-:W5:Y:S04]  /*2ef0*/  @P4 LDL R11, [R1+0x1c] ;  /* 0x00001c00010b4983 */ /* 0x000f680000100800 */
[----:B0-----:R-:W5:Y:S04]  /*2f00*/  @P3 LDL R12, [R1+0xa0] ;  /* 0x0000a000010c3983 */ /* 0x001f680000100800 */
[----:B------:R-:W5:Y:S04]  /*2f10*/  @P3 LDL R13, [R1+0x20] ;  /* 0x00002000010d3983 */ /* 0x000f680000100800 */
[----:B----4-:R-:W4:Y:S04]  /*2f20*/  @P2 LDL R14, [R1+0xa4] ;  /* 0x0000a400010e2983 */ /* 0x010f280000100800 */
[----:B------:R-:W4:Y:S04]  /*2f30*/  @P2 LDL R15, [R1+0x24] ;  /* 0x00002400010f2983 */ /* 0x000f280000100800 */
[----:B------:R-:W4:Y:S04]  /*2f40*/  @P1 LDL R16, [R1+0xa8] ;  /* 0x0000a80001101983 */ /* 0x000f280000100800 */
[----:B------:R-:W4:Y:S04]  /*2f50*/  @P1 LDL R17, [R1+0x28] ;  /* 0x0000280001111983 */ /* 0x000f280000100800 */
[----:B--2---:R0:W-:Y:S01]  /*2f60*/  @P0 STS.64 [R20+0x20], R22 ;  /* 0x0000201614000388 */ /* 0x0041e20000000a00 */
[----:B------:R-:W-:-:S03]  /*2f70*/  ISETP.GE.AND P0, PT, R24, 0xc, PT ;  /* 0x0000000c1800780c */ /* 0x000fc60003f06270 */
[----:B------:R1:W-:Y:S01]  /*2f80*/  @P6 STS.64 [R20+0x28], R6 ;  /* 0x0000280614006388 */ /* 0x0003e20000000a00 */
[----:B------:R-:W-:-:S09]  /*2f90*/  ISETP.GE.AND P6, PT, R24, 0xd, PT ;  /* 0x0000000d1800780c */ /* 0x000fd20003fc6270 */
[----:B0-----:R-:W2:Y:S04]  /*2fa0*/  @P0 LDL R22, [R1+0xac] ;  /* 0x0000ac0001160983 */ /* 0x001ea80000100800 */
[----:B------:R-:W2:Y:S04]  /*2fb0*/  @P0 LDL R23, [R1+0x2c] ;  /* 0x00002c0001170983 */ /* 0x000ea80000100800 */
[----:B-1----:R-:W2:Y:S04]  /*2fc0*/  @P6 LDL R6, [R1+0xb0] ;  /* 0x0000b00001066983 */ /* 0x002ea80000100800 */
[----:B------:R-:W2:Y:S04]  /*2fd0*/  @P6 LDL R7, [R1+0x30] ;  /* 0x0000300001076983 */ /* 0x000ea80000100800 */
[----:B---3--:R0:W-:Y:S01]  /*2fe0*/  @P5 STS.64 [R20+0x30], R8 ;  /* 0x0000300814005388 */ /* 0x0081e20000000a00 */
[----:B------:R-:W-:-:S03]  /*2ff0*/  ISETP.GE.AND P5, PT, R24, 0xe, PT ;  /* 0x0000000e1800780c */ /* 0x000fc60003fa6270 */
[----:B-----5:R1:W-:Y:S01]  /*3000*/  @P4 STS.64 [R20+0x38], R10 ;  /* 0x0000380a14004388 */ /* 0x0203e20000000a00 */
[----:B------:R-:W-:-:S09]  /*3010*/  ISETP.GE.AND P4, PT, R24, 0xf, PT ;  /* 0x0000000f1800780c */ /* 0x000fd20003f86270 */
[----:B0-----:R-:W3:Y:S04]  /*3020*/  @P5 LDL R8, [R1+0xb4] ;  /* 0x0000b40001085983 */ /* 0x001ee80000100800 */
[----:B------:R0:W-:Y:S01]  /*3030*/  @P3 STS.64 [R20+0x40], R12 ;  /* 0x0000400c14003388 */ /* 0x0001e20000000a00 */
[----:B------:R-:W-:-:S03]  /*3040*/  ISETP.GE.AND P3, PT, R24, 0x10, PT ;  /* 0x000000101800780c */ /* 0x000fc60003f66270 */
[----:B------:R-:W3:Y:S04]  /*3050*/  @P5 LDL R9, [R1+0x34] ;  /* 0x0000340001095983 */ /* 0x000ee80000100800 */
[----:B----4-:R4:W-:Y:S01]  /*3060*/  @P2 STS.64 [R20+0x48], R14 ;  /* 0x0000480e14002388 */ /* 0x0109e20000000a00 */
[----:B------:R-:W-:-:S03]  /*3070*/  ISETP.GE.AND P2, PT, R24, 0x11, PT ;  /* 0x000000111800780c */ /* 0x000fc60003f46270 */
[----:B-1----:R-:W5:Y:S04]  /*3080*/  @P4 LDL R10, [R1+0xb8] ;  /* 0x0000b800010a4983 */ /* 0x002f680000100800 */
[----:B------:R1:W-:Y:S01]  /*3090*/  @P1 STS.64 [R20+0x50], R16 ;  /* 0x0000501014001388 */ /* 0x0003e20000000a00 */
[----:B------:R-:W-:-:S03]  /*30a0*/  ISETP.GE.AND P1, PT, R24, 0x12, PT ;  /* 0x000000121800780c */ /* 0x000fc60003f26270 */
[----:B------:R-:W5:Y:S04]  /*30b0*/  @P4 LDL R11, [R1+0x38] ;  /* 0x00003800010b4983 */ /* 0x000f680000100800 */
[----:B0-----:R-:W5:Y:S04]  /*30c0*/  @P3 LDL R12, [R1+0xbc] ;  /* 0x0000bc00010c3983 */ /* 0x001f680000100800 */
[----:B------:R-:W5:Y:S04]  /*30d0*/  @P3 LDL R13, [R1+0x3c] ;  /* 0x00003c00010d3983 */ /* 0x000f680000100800 */
[----:B----4-:R-:W4:Y:S04]  /*30e0*/  @P2 LDL R14, [R1+0xc0] ;  /* 0x0000c000010e2983 */ /* 0x010f280000100800 */
[----:B------:R-:W4:Y:S04]  /*30f0*/  @P2 LDL R15, [R1+0x40] ;  /* 0x00004000010f2983 */ /* 0x000f280000100800 */
[----:B-1----:R-:W4:Y:S04]  /*3100*/  @P1 LDL R16, [R1+0xc4] ;  /* 0x0000c40001101983 */ /* 0x002f280000100800 */
        /* <DEDUP_REMOVED lines=10> */
[----:B------:R-:W-:-:S13]  /*31b0*/  ISETP.GE.AND P5, PT, R24, 0x15, PT ;  /* 0x000000151800780c */ /* 0x000fda0003fa6270 */
[----:B0-----:R-:W3:Y:S04]  /*31c0*/  @P5 LDL R8, [R1+0xd0] ;  /* 0x0000d00001085983 */ /* 0x001ee80000100800 */
[----:B-----5:R0:W-:Y:S01]  /*31d0*/  @P4 STS.64 [R20+0x70], R10 ;  /* 0x0000700a14004388 */ /* 0x0201e20000000a00 */
[----:B------:R-:W-:-:S03]  /*31e0*/  ISETP.GE.AND P4, PT, R24, 0x16, PT ;  /* 0x000000161800780c */ /* 0x000fc60003f86270 */
[----:B------:R-:W3:Y:S04]  /*31f0*/  @P5 LDL R9, [R1+0x50] ;  /* 0x0000500001095983 */ /* 0x000ee80000100800 */
[----:B------:R1:W-:Y:S01]  /*3200*/  @P3 STS.64 [R20+0x78], R12 ;  /* 0x0000780c14003388 */ /* 0x0003e20000000a00 */
[----:B------:R-:W-:-:S03]  /*3210*/  ISETP.GE.AND P3, PT, R24, 0x17, PT ;  /* 0x000000171800780c */ /* 0x000fc60003f66270 */
[----:B----4-:R4:W-:Y:S01]  /*3220*/  @P2 STS.64 [R20+0x80], R14 ;  /* 0x0000800e14002388 */ /* 0x0109e20000000a00 */
[----:B------:R-:W-:-:S03]  /*3230*/  ISETP.GE.AND P2, PT, R24, 0x18, PT ;  /* 0x000000181800780c */ /* 0x000fc60003f46270 */
[----:B0-----:R-:W5:Y:S04]  /*3240*/  @P4 LDL R10, [R1+0xd4] ;  /* 0x0000d400010a4983 */ /* 0x001f680000100800 */
[----:B------:R0:W-:Y:S01]  /*3250*/  @P1 STS.64 [R20+0x88], R16 ;  /* 0x0000881014001388 */ /* 0x0001e20000000a00 */
[----:B------:R-:W-:-:S03]  /*3260*/  ISETP.GE.AND P1, PT, R24, 0x19, PT ;  /* 0x000000191800780c */ /* 0x000fc60003f26270 */
[----:B------:R-:W5:Y:S04]  /*3270*/  @P4 LDL R11, [R1+0x54] ;  /* 0x00005400010b4983 */ /* 0x000f680000100800 */
[----:B-1----:R-:W5:Y:S04]  /*3280*/  @P3 LDL R12, [R1+0xd8] ;  /* 0x0000d800010c3983 */ /* 0x002f680000100800 */
[----:B------:R-:W5:Y:S04]  /*3290*/  @P3 LDL R13, [R1+0x58] ;  /* 0x00005800010d3983 */ /* 0x000f680000100800 */
[----:B----4-:R-:W4:Y:S04]  /*32a0*/  @P2 LDL R14, [R1+0xdc] ;  /* 0x0000dc00010e2983 */ /* 0x010f280000100800 */
[----:B------:R-:W4:Y:S04]  /*32b0*/  @P2 LDL R15, [R1+0x5c] ;  /* 0x00005c00010f2983 */ /* 0x000f280000100800 */
[----:B0-----:R-:W4:Y:S04]  /*32c0*/  @P1 LDL R16, [R1+0xe0] ;  /* 0x0000e00001101983 */ /* 0x001f280000100800 */
        /* <DEDUP_REMOVED lines=12> */
[----:B------:R-:W3:Y:S04]  /*3390*/  @P5 LDL R9, [R1+0x6c] ;  /* 0x00006c0001095983 */ /* 0x000ee80000100800 */
[----:B-----5:R0:W-:Y:S01]  /*33a0*/  @P4 STS.64 [R20+0xa8], R10 ;  /* 0x0000a80a14004388 */ /* 0x0201e20000000a00 */
[----:B------:R-:W-:-:S03]  /*33b0*/  ISETP.GE.AND P4, PT, R24, 0x1d, PT ;  /* 0x0000001d1800780c */ /* 0x000fc60003f86270 */
[----:B------:R1:W-:Y:S01]  /*33c0*/  @P3 STS.64 [R20+0xb0], R12 ;  /* 0x0000b00c14003388 */ /* 0x0003e20000000a00 */
[----:B------:R-:W-:-:S09]  /*33d0*/  ISETP.GE.AND P3, PT, R24, 0x1e, PT ;  /* 0x0000001e1800780c */ /* 0x000fd20003f66270 */
[----:B0-----:R-:W5:Y:S04]  /*33e0*/  @P4 LDL R10, [R1+0xf0] ;  /* 0x0000f000010a4983 */ /* 0x001f680000100800 */
[----:B----4-:R0:W-:Y:S01]  /*33f0*/  @P2 STS.64 [R20+0xb8], R14 ;  /* 0x0000b80e14002388 */ /* 0x0101e20000000a00 */
[----:B------:R-:W-:-:S03]  /*3400*/  ISETP.GE.AND P2, PT, R24, 0x1f, PT ;  /* 0x0000001f1800780c */ /* 0x000fc60003f46270 */
[----:B------:R-:W5:Y:S04]  /*3410*/  @P4 LDL R11, [R1+0x70] ;  /* 0x00007000010b4983 */ /* 0x000f680000100800 */
        /* <DEDUP_REMOVED lines=8> */
[----:B--2---:R0:W-:Y:S01]  /*34a0*/  @P0 STS.64 [R20+0xc8], R22 ;  /* 0x0000c81614000388 */ /* 0x0041e20000000a00 */
[----:B------:R-:W-:-:S03]  /*34b0*/  ISETP.GE.AND P0, PT, R2, 0x2, PT ;  /* 0x000000020200780c */ /* 0x000fc60003f06270 */
[----:B------:R0:W-:Y:S04]  /*34c0*/  @P6 STS.64 [R20+0xd0], R6 ;  /* 0x0000d00614006388 */ /* 0x0001e80000000a00 */
[----:B---3--:R0:W-:Y:S04]  /*34d0*/  @P5 STS.64 [R20+0xd8], R8 ;  /* 0x0000d80814005388 */ /* 0x0081e80000000a00 */
[----:B-----5:R0:W-:Y:S04]  /*34e0*/  @P4 STS.64 [R20+0xe0], R10 ;  /* 0x0000e00a14004388 */ /* 0x0201e80000000a00 */
[----:B------:R0:W-:Y:S04]  /*34f0*/  @P3 STS.64 [R20+0xe8], R12 ;  /* 0x0000e80c14003388 */ /* 0x0001e80000000a00 */
[----:B------:R0:W-:Y:S04]  /*3500*/  @P2 STS.64 [R20+0xf0], R14 ;  /* 0x0000f00e14002388 */ /* 0x0001e80000000a00 */
[----:B----4-:R0:W-:Y:S01]  /*3510*/  @P1 STS.64 [R20+0xf8], R16 ;  /* 0x0000f81014001388 */ /* 0x0101e20000000a00 */
[----:B------:R-:W-:Y:S01]  /*3520*/  NOP ;  /* 0x0000000000007918 */ /* 0x000fe20000000000 */
[----:B------:R-:W-:Y:S05]  /*3530*/  @!P0 BRA `(.L_x_82) ;  /* 0x0000000000b48947 */ /* 0x000fea0003800000 */
[----:B------:R-:W-:Y:S01]  /*3540*/  IMAD R2, R3, 0x8, R4 ;  /* 0x0000000803027824 */ /* 0x000fe200078e0204 */
[----:B------:R-:W-:-:S03]  /*3550*/  UMOV UR6, 0x2 ;  /* 0x0000000200067882 */ /* 0x000fc60000000000 */
[----:B------:R-:W-:-:S04]  /*3560*/  IMAD R3, R19, 0x8, R2 ;  /* 0x0000000813037824 */ /* 0x000fc800078e0202 */
[----:B0-----:R-:W-:-:S07]  /*3570*/  IMAD.IADD R7, R0, 0x1, R3 ;  /* 0x0000000100077824 */ /* 0x001fce00078e0203 */
.L_x_90:
[----:B------:R-:W-:-:S04]  /*3580*/  USHF.R.S32.HI UR4, URZ, 0x1, UR6 ;  /* 0x00000001ff047899 */ /* 0x000fc80008011406 */
[----:B------:R-:W-:-:S09]  /*3590*/  UISETP.GE.AND UP0, UPT, UR4, 0x1, UPT ;  /* 0x000000010400788c */ /* 0x000fd2000bf06270 */
[----:B------:R-:W-:Y:S05]  /*35a0*/  BRA.U !UP0, `(.L_x_83) ;  /* 0x0000000108887547 */ /* 0x000fea000b800000 */
.L_x_89:
[----:B------:R-:W0:Y:S01]  /*35b0*/  LDCU UR5, c[0x0][0x3a8] ;  /* 0x00007500ff0577ac */ /* 0x000e220008000800 */
[----:B------:R-:W-:Y:S01]  /*35c0*/  BSSY.RECONVERGENT B0, `(.L_x_84) ;  /* 0x000001b000007945 */ /* 0x000fe20003800200 */
[----:B------:R-:W1:Y:S01]  /*35d0*/  LDCU UR7, c[0x0][0x3a8] ;  /* 0x00007500ff0777ac */ /* 0x000e620008000800 */
[----:B0-----:R-:W-:-:S13]  /*35e0*/  ISETP.GE.AND P0, PT, R19, UR5, PT ;  /* 0x0000000513007c0c */ /* 0x001fda000bf06270 */
[----:B-1----:R-:W-:Y:S05]  /*35f0*/  @P0 BRA `(.L_x_85) ;  /* 0x00000000005c0947 */ /* 0x002fea0003800000 */
[----:B------:R-:W-:Y:S02]  /*3600*/  IMAD.MOV.U32 R2, RZ, RZ, R7 ;  /* 0x000000ffff027224 */ /* 0x000fe400078e0007 */
[----:B------:R-:W-:-:S07]  /*3610*/  IMAD.MOV.U32 R3, RZ, RZ, R19 ;  /* 0x000000ffff037224 */ /* 0x000fce00078e0013 */
.L_x_88:
[----:B------:R-:W-:Y:S01]  /*3620*/  LOP3.LUT R6, R3, UR4, RZ, 0x3c, !PT ;  /* 0x0000000403067c12 */ /* 0x000fe2000f8e3cff */
[----:B------:R-:W-:Y:S03]  /*3630*/  BSSY.RECONVERGENT B1, `(.L_x_86) ;  /* 0x000000f000017945 */ /* 0x000fe60003800200 */
[----:B------:R-:W-:-:S13]  /*3640*/  ISETP.GT.U32.AND P0, PT, R6, R3, PT ;  /* 0x000000030600720c */ /* 0x000fda0003f04070 */
[----:B------:R-:W-:Y:S05]  /*3650*/  @!P0 BRA `(.L_x_87) ;  /* 0x0000000000308947 */ /* 0x000fea0003800000 */
[----:B------:R-:W-:Y:S01]  /*3660*/  IMAD R8, R6, 0x8, R5 ;  /* 0x0000000806087824 */ /* 0x000fe200078e0205 */
[----:B------:R-:W-:Y:S01]  /*3670*/  LDS.64 R12, [R2] ;  /* 0x00000000020c7984 */ /* 0x000fe20000000a00 */
[----:B------:R-:W-:-:S03]  /*3680*/  LOP3.LUT P1, RZ, R3, UR6, RZ, 0xc0, !PT ;  /* 0x0000000603ff7c12 */ /* 0x000fc6000f82c0ff */
[----:B------:R-:W0:Y:S02]  /*3690*/  LDS.64 R10, [R8] ;  /* 0x00000000080a7984 */ /* 0x000e240000000a00 */
[CC--:B0-----:R-:W-:Y:S02]  /*36a0*/  FSETP.GEU.AND P2, PT, R13.reuse, R11.reuse, PT ;  /* 0x0000000b0d00720b */ /* 0x0c1fe40003f4e000 */
[----:B------:R-:W-:Y:S02]  /*36b0*/  FSETP.GT.AND P0, PT, R13, R11, PT ;  /* 0x0000000b0d00720b */ /* 0x000fe40003f04000 */
[----:B------:R-:W-:-:S04]  /*36c0*/  SEL R6, RZ, 0xffffffff, P2 ;  /* 0xffffffffff067807 */ /* 0x000fc80001000000 */
[----:B------:R-:W-:-:S04]  /*36d0*/  @!P1 SEL R6, RZ, 0xffffffff, !P0 ;  /* 0xffffffffff069807 */ /* 0x000fc80004000000 */
[----:B------:R-:W-:-:S04]  /*36e0*/  LOP3.LUT R6, R6, 0x1, RZ, 0xc0, !PT ;  /* 0x0000000106067812 */ /* 0x000fc800078ec0ff */
[----:B------:R-:W-:-:S13]  /*36f0*/  ISETP.NE.U32.AND P0, PT, R6, 0x1, PT ;  /* 0x000000010600780c */ /* 0x000fda0003f05070 */
[----:B------:R0:W-:Y:S04]  /*3700*/  @!P0 STS.64 [R2], R10 ;  /* 0x0000000a02008388 */ /* 0x0001e80000000a00 */
[----:B------:R0:W-:Y:S02]  /*3710*/  @!P0 STS.64 [R8], R12 ;  /* 0x0000000c08008388 */ /* 0x0001e40000000a00 */
.L_x_87:
[----:B------:R-:W-:Y:S05]  /*3720*/  BSYNC.RECONVERGENT B1 ;  /* 0x0000000000017941 */ /* 0x000fea0003800200 */
.L_x_86:
[----:B------:R-:W-:Y:S02]  /*3730*/  VIADD R3, R3, 0x20 ;  /* 0x0000002003037836 */ /* 0x000fe40000000000 */
[----:B0-----:R-:W-:-:S03]  /*3740*/  VIADD R2, R2, 0x100 ;  /* 0x0000010002027836 */ /* 0x001fc60000000000 */
[----:B------:R-:W-:-:S13]  /*3750*/  ISETP.GE.AND P0, PT, R3, UR7, PT ;  /* 0x0000000703007c0c */ /* 0x000fda000bf06270 */
[----:B------:R-:W-:Y:S05]  /*3760*/  @!P0 BRA `(.L_x_88) ;  /* 0xfffffffc00ac8947 */ /* 0x000fea000383ffff */
.L_x_85:
[----:B------:R-:W-:Y:S05]  /*3770*/  BSYNC.RECONVERGENT B0 ;  /* 0x0000000000007941 */ /* 0x000fea0003800200 */
.L_x_84:
[----:B------:R-:W-:Y:S01]  /*3780*/  UISETP.GT.U32.AND UP0, UPT, UR4, 0x1, UPT ;  /* 0x000000010400788c */ /* 0x000fe2000bf04070 */
[----:B------:R-:W-:Y:S01]  /*3790*/  NOP ;  /* 0x0000000000007918 */ /* 0x000fe20000000000 */
[----:B------:R-:W-:-:S07]  /*37a0*/  USHF.R.U32.HI UR5, URZ, 0x1, UR4 ;  /* 0x00000001ff057899 */ /* 0x000fce0008011604 */
[----:B------:R-:W-:Y:S01]  /*37b0*/  UMOV UR4, UR5 ;  /* 0x0000000500047c82 */ /* 0x000fe20008000000 */
[----:B------:R-:W-:Y:S05]  /*37c0*/  BRA.U UP0, `(.L_x_89) ;  /* 0xfffffffd00787547 */ /* 0x000fea000b83ffff */
.L_x_83:
[----:B------:R-:W0:Y:S01]  /*37d0*/  LDC R2, c[0x0][0x3a8] ;  /* 0x0000ea00ff027b82 */ /* 0x000e220000000800 */
[----:B------:R-:W-:-:S06]  /*37e0*/  USHF.L.U32 UR6, UR6, 0x1, URZ ;  /* 0x0000000106067899 */ /* 0x000fcc00080006ff */
[----:B0-----:R-:W-:-:S13]  /*37f0*/  ISETP.LT.AND P0, PT, R2, UR6, PT ;  /* 0x0000000602007c0c */ /* 0x001fda000bf01270 */
[----:B------:R-:W-:Y:S05]  /*3800*/  @!P0 BRA `(.L_x_90) ;  /* 0xfffffffc005c8947 */ /* 0x000fea000383ffff */
.L_x_82:
[----:B------:R-:W-:Y:S01]  /*3810*/  ISETP.GE.AND P0, PT, R19, R2, PT ;  /* 0x000000021300720c */ /* 0x000fe20003f06270 */
[----:B------:R-:W-:-:S12]  /*3820*/  NOP ;  /* 0x0000000000007918 */ /* 0x000fd80000000000 */
[----:B------:R-:W-:Y:S05]  /*3830*/  @P0 EXIT ;  /* 0x000000000000094d */ /* 0x000fea0003800000 */
[----:B------:R-:W-:Y:S01]  /*3840*/  LOP3.LUT R3, RZ, R19, RZ, 0x33, !PT ;  /* 0x00000013ff037212 */ /* 0x000fe200078e33ff */
[----:B0-----:R-:W-:Y:S01]  /*3850*/  IMAD R8, R21, R2, RZ ;  /* 0x0000000215087224 */ /* 0x001fe200078e02ff */
[----:B------:R-:W-:Y:S03]  /*3860*/  BSSY.RECONVERGENT B0, `(.L_x_91) ;  /* 0x0000023000007945 */ /* 0x000fe60003800200 */
[----:B------:R-:W-:Y:S01]  /*3870*/  IMAD.IADD R3, R3, 0x1, R2 ;  /* 0x0000000103037824 */ /* 0x000fe200078e0202 */
[----:B------:R-:W-:-:S04]  /*3880*/  SHF.R.S32.HI R9, RZ, 0x1f, R8 ;  /* 0x0000001fff097819 */ /* 0x000fc80000011408 */
[C---:B------:R-:W-:Y:S02]  /*3890*/  LOP3.LUT R5, R3.reuse, 0x60, RZ, 0xc0, !PT ;  /* 0x0000006003057812 */ /* 0x040fe400078ec0ff */
[----:B------:R-:W-:Y:S02]  /*38a0*/  ISETP.GE.U32.AND P1, PT, R3, 0x60, PT ;  /* 0x000000600300780c */ /* 0x000fe40003f26070 */
[----:B------:R-:W-:-:S13]  /*38b0*/  ISETP.NE.AND P0, PT, R5, 0x60, PT ;  /* 0x000000600500780c */ /* 0x000fda0003f05270 */
[----:B------:R-:W-:Y:S05]  /*38c0*/  @!P0 BRA `(.L_x_92) ;  /* 0x0000000000708947 */ /* 0x000fea0003800000 */
[----:B------:R-:W0:Y:S01]  /*38d0*/  LDC R7, c[0x0][0x3ac] ;  /* 0x0000eb00ff077b82 */ /* 0x000e220000000800 */
[----:B------:R-:W1:Y:S01]  /*38e0*/  LDCU.64 UR4, c[0x0][0x3a0] ;  /* 0x00007400ff0477ac */ /* 0x000e620008000a00 */
[----:B------:R-:W-:Y:S02]  /*38f0*/  LOP3.LUT R13, R18, 0x1f, RZ, 0xc0, !PT ;  /* 0x0000001f120d7812 */ /* 0x000fe400078ec0ff */
[----:B------:R-:W-:Y:S02]  /*3900*/  LEA.HI R3, R3, 0x1, RZ, 0x1b ;  /* 0x0000000103037811 */ /* 0x000fe400078fd8ff */
[----:B------:R-:W-:Y:S02]  /*3910*/  IADD3 R13, P0, PT, R13, R8, RZ ;  /* 0x000000080d0d7210 */ /* 0x000fe40007f1e0ff */
[C---:B------:R-:W-:Y:S01]  /*3920*/  LOP3.LUT R5, R3.reuse, 0x3, RZ, 0xc0, !PT ;  /* 0x0000000303057812 */ /* 0x040fe200078ec0ff */
[----:B------:R-:W-:Y:S02]  /*3930*/  IMAD.SHL.U32 R6, R3, 0x20, RZ ;  /* 0x0000002003067824 */ /* 0x000fe400078e00ff */
[----:B------:R-:W-:-:S02]  /*3940*/  IMAD.X R10, RZ, RZ, R9, P0 ;  /* 0x000000ffff0a7224 */ /* 0x000fc400000e0609 */
[----:B------:R-:W-:Y:S01]  /*3950*/  IMAD.MOV R5, RZ, RZ, -R5 ;  /* 0x000000ffff057224 */ /* 0x000fe200078e0a05 */
[----:B-1----:R-:W-:-:S04]  /*3960*/  LEA R12, P2, R13, UR4, 0x3 ;  /* 0x000000040d0c7c11 */ /* 0x002fc8000f8418ff */
[----:B------:R-:W-:Y:S01]  /*3970*/  IADD3 R12, P0, PT, R12, 0x4, RZ ;  /* 0x000000040c0c7810 */ /* 0x000fe20007f1e0ff */
[----:B0-----:R-:W-:Y:S01]  /*3980*/  IMAD R14, R7, 0x8, R4 ;  /* 0x00000008070e7824 */ /* 0x001fe200078e0204 */
[----:B------:R-:W-:-:S03]  /*3990*/  LEA.HI.X R13, R13, UR5, R10, 0x3, P2 ;  /* 0x000000050d0d7c11 */ /* 0x000fc600090f1c0a */
[C---:B------:R-:W-:Y:S01]  /*39a0*/  IMAD R3, R19.reuse, 0x8, R14 ;  /* 0x0000000813037824 */ /* 0x040fe200078e020e */
[----:B------:R-:W-:Y:S01]  /*39b0*/  LOP3.LUT R19, R19, 0x60, R6, 0xf8, !PT ;  /* 0x0000006013137812 */ /* 0x000fe200078ef806 */
[----:B------:R-:W-:Y:S02]  /*39c0*/  IMAD.X R13, RZ, RZ, R13, P0 ;  /* 0x000000ffff0d7224 */ /* 0x000fe400000e060d */
[----:B------:R-:W-:-:S07]  /*39d0*/  IMAD.IADD R3, R0, 0x1, R3 ;  /* 0x0000000100037824 */ /* 0x000fce00078e0203 */
.L_x_93:
[----:B0-----:R0:W1:Y:S01]  /*39e0*/  LDS.64 R10, [R3] ;  /* 0x00000000030a7984 */ /* 0x0010620000000a00 */
[----:B------:R-:W-:Y:S02]  /*39f0*/  IMAD.MOV.U32 R6, RZ, RZ, R12 ;  /* 0x000000ffff067224 */ /* 0x000fe400078e000c */
[----:B------:R-:W-:Y:S02]  /*3a00*/  IMAD.MOV.U32 R7, RZ, RZ, R13 ;  /* 0x000000ffff077224 */ /* 0x000fe400078e000d */
[----:B------:R-:W-:Y:S01]  /*3a10*/  VIADD R5, R5, 0x1 ;  /* 0x0000000105057836 */ /* 0x000fe20000000000 */
[----:B------:R-:W-:Y:S01]  /*3a20*/  IADD3 R12, P2, PT, R6, 0x100, RZ ;  /* 0x00000100060c7810 */ /* 0x000fe20007f5e0ff */
[----:B0-----:R-:W-:-:S03]  /*3a30*/  VIADD R3, R3, 0x100 ;  /* 0x0000010003037836 */ /* 0x001fc60000000000 */
[----:B------:R-:W-:Y:S01]  /*3a40*/  ISETP.NE.AND P0, PT, R5, RZ, PT ;  /* 0x000000ff0500720c */ /* 0x000fe20003f05270 */
[----:B------:R-:W-:Y:S01]  /*3a50*/  IMAD.X R13, RZ, RZ, R7, P2 ;  /* 0x000000ffff0d7224 */ /* 0x000fe200010e0607 */
[----:B-1----:R0:W-:Y:S04]  /*3a60*/  STG.E desc[UR8][R6.64+-0x4], R10 ;  /* 0xfffffc0a06007986 */ /* 0x0021e8000c101908 */
[----:B------:R0:W-:Y:S07]  /*3a70*/  STG.E desc[UR8][R6.64], R11 ;  /* 0x0000000b06007986 */ /* 0x0001ee000c101908 */
[----:B------:R-:W-:Y:S05]  /*3a80*/  @P0 BRA `(.L_x_93) ;  /* 0xfffffffc00d40947 */ /* 0x000fea000383ffff */
.L_x_92:
[----:B------:R-:W-:Y:S05]  /*3a90*/  BSYNC.RECONVERGENT B0 ;  /* 0x0000000000007941 */ /* 0x000fea0003800200 */
.L_x_91:
[----:B------:R-:W-:Y:S05]  /*3aa0*/  @!P1 EXIT ;  /* 0x000000000000994d */ /* 0x000fea0003800000 */
[----:B------:R-:W1:Y:S01]  /*3ab0*/  LDCU.64 UR4, c[0x0][0x3a0] ;  /* 0x00007400ff0477ac */ /* 0x000e620008000a00 */
[----:B0-----:R-:W0:Y:S01]  /*3ac0*/  LDC R10, c[0x0][0x3ac] ;  /* 0x0000eb00ff0a7b82 */ /* 0x001e220000000800 */
[----:B------:R-:W-:Y:S01]  /*3ad0*/  IMAD.IADD R7, R2, 0x1, -R19 ;  /* 0x0000000102077824 */ /* 0x000fe200078e0a13 */
[C---:B------:R-:W-:Y:S01]  /*3ae0*/  IADD3 R6, P0, PT, R19.reuse, R8, RZ ;  /* 0x0000000813067210 */ /* 0x040fe20007f1e0ff */
[----:B------:R-:W-:Y:S01]  /*3af0*/  IMAD R3, R19, 0x8, R4 ;  /* 0x0000000813037824 */ /* 0x000fe200078e0204 */
[----:B------:R-:W-:Y:S02]  /*3b00*/  BSSY.RECONVERGENT B0, `(.L_x_94) ;  /* 0x0000045000007945 */ /* 0x000fe40003800200 */
[----:B------:R-:W-:Y:S01]  /*3b10*/  ISETP.GT.AND P1, PT, R7, 0x180, PT ;  /* 0x000001800700780c */ /* 0x000fe20003f24270 */
[----:B------:R-:W-:Y:S01]  /*3b20*/  IMAD.X R9, RZ, RZ, R9, P0 ;  /* 0x000000ffff097224 */ /* 0x000fe200000e0609 */
[----:B-1----:R-:W-:-:S04]  /*3b30*/  LEA R5, P0, R6, UR4, 0x3 ;  /* 0x0000000406057c11 */ /* 0x002fc8000f8018ff */
[----:B------:R-:W-:Y:S02]  /*3b40*/  LEA.HI.X R6, R6, UR5, R9, 0x3, P0 ;  /* 0x0000000506067c11 */ /* 0x000fe400080f1c09 */
[----:B------:R-:W-:Y:S01]  /*3b50*/  IADD3 R4, P0, PT, R5, 0x200, RZ ;  /* 0x0000020005047810 */ /* 0x000fe20007f1e0ff */
[----:B0-----:R-:W-:-:S04]  /*3b60*/  IMAD R3, R10, 0x8, R3 ;  /* 0x000000080a037824 */ /* 0x001fc800078e0203 */
[----:B------:R-:W-:Y:S01]  /*3b70*/  IMAD.X R5, RZ, RZ, R6, P0 ;  /* 0x000000ffff057224 */ /* 0x000fe200000e0606 */
[----:B------:R-:W-:Y:S02]  /*3b80*/  IADD3 R3, PT, PT, R3, 0x200, R0 ;  /* 0x0000020003037810 */ /* 0x000fe40007ffe000 */
[----:B------:R-:W-:Y:S01]  /*3b90*/  PLOP3.LUT P0, PT, PT, PT, PT, 0x80, 0x8 ;  /* 0x000000000008781c */ /* 0x000fe20003f0f070 */
[----:B------:R-:W-:-:S12]  /*3ba0*/  @!P1 BRA `(.L_x_95) ;  /* 0x0000000000e89947 */ /* 0x000fd80003800000 */
[----:B------:R-:W-:Y:S01]  /*3bb0*/  PLOP3.LUT P0, PT, PT, PT, PT, 0x8, 0x80 ;  /* 0x000000000080781c */ /* 0x000fe20003f0e170 */
[----:B------:R-:W-:-:S12]  /*3bc0*/  VIADD R0, R2, 0xfffffe80 ;  /* 0xfffffe8002007836 */ /* 0x000fd80000000000 */
.L_x_96:
[----:B------:R-:W0:Y:S01]  /*3bd0*/  LDS.64 R14, [R3+-0x200] ;  /* 0xfffe0000030e7984 */ /* 0x000e220000000a00 */
[----:B------:R-:W-:-:S03]  /*3be0*/  VIADD R19, R19, 0x200 ;  /* 0x0000020013137836 */ /* 0x000fc60000000000 */
[----:B------:R-:W1:Y:S02]  /*3bf0*/  LDS.64 R16, [R3+-0x100] ;  /* 0xffff000003107984 */ /* 0x000e640000000a00 */
[----:B------:R-:W-:Y:S02]  /*3c00*/  ISETP.GE.AND P1, PT, R19, R0, PT ;  /* 0x000000001300720c */ /* 0x000fe40003f26270 */
[----:B------:R-:W2:Y:S04]  /*3c10*/  LDS.64 R22, [R3] ;  /* 0x0000000003167984 */ /* 0x000ea80000000a00 */
[----:B------:R-:W3:Y:S04]  /*3c20*/  LDS.64 R24, [R3+0x100] ;  /* 0x0001000003187984 */ /* 0x000ee80000000a00 */
[----:B------:R-:W4:Y:S04]  /*3c30*/  LDS.64 R20, [R3+0x200] ;  /* 0x0002000003147984 */ /* 0x000f280000000a00 */
[----:B------:R-:W5:Y:S04]  /*3c40*/  LDS.64 R6, [R3+0x400] ;  /* 0x0004000003067984 */ /* 0x000f680000000a00 */
[----:B------:R-:W5:Y:S04]  /*3c50*/  LDS.64 R28, [R3+0x300] ;  /* 0x00030000031c7984 */ /* 0x000f680000000a00 */
[----:B------:R-:W5:Y:S04]  /*3c60*/  LDS.64 R8, [R3+0x500] ;  /* 0x0005000003087984 */ /* 0x000f680000000a00 */
[----:B------:R-:W5:Y:S04]  /*3c70*/  LDS.64 R10, [R3+0x600] ;  /* 0x00060000030a7984 */ /* 0x000f680000000a00 */
[----:B------:R-:W5:Y:S04]  /*3c80*/  LDS.64 R12, [R3+0x700] ;  /* 0x00070000030c7984 */ /* 0x000f680000000a00 */
[----:B0-----:R-:W-:Y:S04]  /*3c90*/  STG.E desc[UR8][R4.64+-0x200], R14 ;  /* 0xfffe000e04007986 */ /* 0x001fe8000c101908 */
[----:B------:R-:W-:Y:S04]  /*3ca0*/  STG.E desc[UR8][R4.64+-0x1fc], R15 ;  /* 0xfffe040f04007986 */ /* 0x000fe8000c101908 */
[----:B-1----:R-:W-:Y:S04]  /*3cb0*/  STG.E desc[UR8][R4.64+-0x100], R16 ;  /* 0xffff001004007986 */ /* 0x002fe8000c101908 */
[----:B------:R-:W-:Y:S04]  /*3cc0*/  STG.E desc[UR8][R4.64+-0xfc], R17 ;  /* 0xffff041104007986 */ /* 0x000fe8000c101908 */
[----:B--2---:R-:W-:Y:S04]  /*3cd0*/  STG.E desc[UR8][R4.64], R22 ;  /* 0x0000001604007986 */ /* 0x004fe8000c101908 */
[----:B------:R-:W-:Y:S04]  /*3ce0*/  STG.E desc[UR8][R4.64+0x4], R23 ;  /* 0x0000041704007986 */ /* 0x000fe8000c101908 */
[----:B---3--:R-:W-:Y:S04]  /*3cf0*/  STG.E desc[UR8][R4.64+0x100], R24 ;  /* 0x0001001804007986 */ /* 0x008fe8000c101908 */
[----:B------:R-:W-:Y:S04]  /*3d00*/  STG.E desc[UR8][R4.64+0x104], R25 ;  /* 0x0001041904007986 */ /* 0x000fe8000c101908 */
[----:B----4-:R-:W-:Y:S04]  /*3d10*/  STG.E desc[UR8][R4.64+0x200], R20 ;  /* 0x0002001404007986 */ /* 0x010fe8000c101908 */
[----:B------:R-:W-:Y:S04]  /*3d20*/  STG.E desc[UR8][R4.64+0x204], R21 ;  /* 0x0002041504007986 */ /* 0x000fe8000c101908 */
[----:B------:R-:W0:Y:S04]  /*3d30*/  LDS.64 R14, [R3+0x800] ;  /* 0x00080000030e7984 */ /* 0x000e280000000a00 */
[----:B------:R-:W1:Y:S04]  /*3d40*/  LDS.64 R16, [R3+0x900] ;  /* 0x0009000003107984 */ /* 0x000e680000000a00 */
[----:B------:R-:W2:Y:S04]  /*3d50*/  LDS.64 R20, [R3+0xa00] ;  /* 0x000a000003147984 */ /* 0x000ea80000000a00 */
[----:B------:R-:W3:Y:S04]  /*3d60*/  LDS.64 R22, [R3+0xb00] ;  /* 0x000b000003167984 */ /* 0x000ee80000000a00 */
[----:B------:R-:W4:Y:S04]  /*3d70*/  LDS.64 R24, [R3+0xc00] ;  /* 0x000c000003187984 */ /* 0x000f280000000a00 */
[----:B------:R5:W4:Y:S04]  /*3d80*/  LDS.64 R26, [R3+0xd00] ;  /* 0x000d0000031a7984 */ /* 0x000b280000000a00 */
[----:B-----5:R5:W-:Y:S04]  /*3d90*/  STG.E desc[UR8][R4.64+0x400], R6 ;  /* 0x0004000604007986 */ /* 0x020be8000c101908 */
[----:B------:R0:W-:Y:S01]  /*3da0*/  STG.E desc[UR8][R4.64+0x404], R7 ;  /* 0x0004040704007986 */ /* 0x0001e2000c101908 */
[----:B------:R-:W-:-:S03]  /*3db0*/  VIADD R3, R3, 0x1000 ;  /* 0x0000100003037836 */ /* 0x000fc60000000000 */
[----:B------:R-:W-:Y:S01]  /*3dc0*/  STG.E desc[UR8][R4.64+0x300], R28 ;  /* 0x0003001c04007986 */ /* 0x000fe2000c101908 */
[----:B-----5:R-:W-:-:S03]  /*3dd0*/  IADD3 R6, P2, PT, R4, 0x1000, RZ ;  /* 0x0000100004067810 */ /* 0x020fc60007f5e0ff */
[----:B------:R-:W-:Y:S02]  /*3de0*/  STG.E desc[UR8][R4.64+0x304], R29 ;  /* 0x0003041d04007986 */ /* 0x000fe4000c101908 */
[----:B0-----:R-:W-:Y:S02]  /*3df0*/  IMAD.X R7, RZ, RZ, R5, P2 ;  /* 0x000000ffff077224 */ /* 0x001fe400010e0605 */
[----:B------:R-:W-:Y:S04]  /*3e00*/  STG.E desc[UR8][R4.64+0x500], R8 ;  /* 0x0005000804007986 */ /* 0x000fe8000c101908 */
[----:B------:R-:W-:Y:S04]  /*3e10*/  STG.E desc[UR8][R4.64+0x504], R9 ;  /* 0x0005040904007986 */ /* 0x000fe8000c101908 */
[----:B------:R-:W-:Y:S04]  /*3e20*/  STG.E desc[UR8][R4.64+0x600], R10 ;  /* 0x0006000a04007986 */ /* 0x000fe8000c101908 */
[----:B------:R-:W-:Y:S04]  /*3e30*/  STG.E desc[UR8][R4.64+0x604], R11 ;  /* 0x0006040b04007986 */ /* 0x000fe8000c101908 */
[----:B------:R-:W-:Y:S04]  /*3e40*/  STG.E desc[UR8][R4.64+0x700], R12 ;  /* 0x0007000c04007986 */ /* 0x000fe8000c101908 */
[----:B------:R-:W-:Y:S04]  /*3e50*/  STG.E desc[UR8][R4.64+0x704], R13 ;  /* 0x0007040d04007986 */ /* 0x000fe8000c101908 */
[----:B------:R-:W-:Y:S04]  /*3e60*/  STG.E desc[UR8][R4.64+0x800], R14 ;  /* 0x0008000e04007986 */ /* 0x000fe8000c101908 */
        /* <DEDUP_REMOVED lines=9> */
[----:B------:R-:W-:Y:S04]  /*3f00*/  STG.E desc[UR8][R4.64+0xd00], R26 ;  /* 0x000d001a04007986 */ /* 0x000fe8000c101908 */
[----:B------:R0:W-:Y:S02]  /*3f10*/  STG.E desc[UR8][R4.64+0xd04], R27 ;  /* 0x000d041b04007986 */ /* 0x0001e4000c101908 */
[----:B0-----:R-:W-:-:S02]  /*3f20*/  IMAD.MOV.U32 R4, RZ, RZ, R6 ;  /* 0x000000ffff047224 */ /* 0x001fc400078e0006 */
[----:B------:R-:W-:Y:S01]  /*3f30*/  IMAD.MOV.U32 R5, RZ, RZ, R7 ;  /* 0x000000ffff057224 */ /* 0x000fe200078e0007 */
[----:B------:R-:W-:Y:S06]  /*3f40*/  @!P1 BRA `(.L_x_96) ;  /* 0xfffffffc00209947 */ /* 0x000fec000383ffff */
.L_x_95:
[----:B------:R-:W-:Y:S05]  /*3f50*/  BSYNC.RECONVERGENT B0 ;  /* 0x0000000000007941 */ /* 0x000fea0003800200 */
.L_x_94:
[----:B------:R-:W-:Y:S01]  /*3f60*/  IMAD.IADD R0, R2, 0x1, -R19 ;  /* 0x0000000102007824 */ /* 0x000fe200078e0a13 */
[----:B------:R-:W-:Y:S04]  /*3f70*/  BSSY.RECONVERGENT B0, `(.L_x_97) ;  /* 0x0000022000007945 */ /* 0x000fe80003800200 */
[----:B------:R-:W-:-:S13]  /*3f80*/  ISETP.GT.AND P1, PT, R0, 0x80, PT ;  /* 0x000000800000780c */ /* 0x000fda0003f24270 */
[----:B------:R-:W-:Y:S05]  /*3f90*/  @!P1 BRA `(.L_x_98) ;  /* 0x00000000007c9947 */ /* 0x000fea0003800000 */
[----:B------:R-:W0:Y:S01]  /*3fa0*/  LDS.64 R6, [R3+-0x200] ;  /* 0xfffe000003067984 */ /* 0x000e220000000a00 */
[----:B------:R-:W-:Y:S01]  /*3fb0*/  IADD3 R0, P1, PT, R4, 0x800, RZ ;  /* 0x0000080004007810 */ /* 0x000fe20007f3e0ff */
[----:B------:R-:W-:Y:S01]  /*3fc0*/  VIADD R19, R19, 0x100 ;  /* 0x0000010013137836 */ /* 0x000fe20000000000 */
[----:B------:R-:W-:Y:S01]  /*3fd0*/  PLOP3.LUT P0, PT, PT, PT, PT, 0x8, 0x80 ;  /* 0x000000000080781c */ /* 0x000fe20003f0e170 */
[----:B------:R-:W1:Y:S04]  /*3fe0*/  LDS.64 R8, [R3+-0x100] ;  /* 0xffff000003087984 */ /* 0x000e680000000a00 */
[----:B------:R-:W2:Y:S04]  /*3ff0*/  LDS.64 R10, [R3] ;  /* 0x00000000030a7984 */ /* 0x000ea80000000a00 */
[----:B------:R-:W3:Y:S04]  /*4000*/  LDS.64 R12, [R3+0x100] ;  /* 0x00010000030c7984 */ /* 0x000ee80000000a00 */
[----:B------:R-:W4:Y:S04]  /*4010*/  LDS.64 R14, [R3+0x200] ;  /* 0x00020000030e7984 */ /* 0x000f280000000a00 */
[----:B------:R-:W5:Y:S04]  /*4020*/  LDS.64 R16, [R3+0x300] ;  /* 0x0003000003107984 */ /* 0x000f680000000a00 */
[----:B------:R-:W5:Y:S04]  /*4030*/  LDS.64 R20, [R3+0x400] ;  /* 0x0004000003147984 */ /* 0x000f680000000a00 */
[----:B------:R0:W5:Y:S02]  /*4040*/  LDS.64 R22, [R3+0x500] ;  /* 0x0005000003167984 */ /* 0x0001640000000a00 */
[----:B0-----:R-:W-:-:S02]  /*4050*/  VIADD R3, R3, 0x800 ;  /* 0x0000080003037836 */ /* 0x001fc40000000000 */
[----:B------:R0:W-:Y:S04]  /*4060*/  STG.E desc[UR8][R4.64+-0x1fc], R7 ;  /* 0xfffe040704007986 */ /* 0x0001e8000c101908 */
[----:B------:R-:W-:Y:S04]  /*4070*/  STG.E desc[UR8][R4.64+-0x200], R6 ;  /* 0xfffe000604007986 */ /* 0x000fe8000c101908 */
[----:B-1----:R-:W-:Y:S01]  /*4080*/  STG.E desc[UR8][R4.64+-0x100], R8 ;  /* 0xffff000804007986 */ /* 0x002fe2000c101908 */
[----:B0-----:R-:W-:-:S03]  /*4090*/  IMAD.X R7, RZ, RZ, R5, P1 ;  /* 0x000000ffff077224 */ /* 0x001fc600008e0605 */
[----:B------:R-:W-:Y:S04]  /*40a0*/  STG.E desc[UR8][R4.64+-0xfc], R9 ;  /* 0xffff040904007986 */ /* 0x000fe8000c101908 */
[----:B--2---:R-:W-:Y:S04]  /*40b0*/  STG.E desc[UR8][R4.64], R10 ;  /* 0x0000000a04007986 */ /* 0x004fe8000c101908 */
[----:B------:R-:W-:Y:S04]  /*40c0*/  STG.E desc[UR8][R4.64+0x4], R11 ;  /* 0x0000040b04007986 */ /* 0x000fe8000c101908 */
[----:B---3--:R-:W-:Y:S04]  /*40d0*/  STG.E desc[UR8][R4.64+0x100], R12 ;  /* 0x0001000c04007986 */ /* 0x008fe8000c101908 */
[----:B------:R-:W-:Y:S04]  /*40e0*/  STG.E desc[UR8][R4.64+0x104], R13 ;  /* 0x0001040d04007986 */ /* 0x000fe8000c101908 */
[----:B----4-:R-:W-:Y:S04]  /*40f0*/  STG.E desc[UR8][R4.64+0x200], R14 ;  /* 0x0002000e04007986 */ /* 0x010fe8000c101908 */
[----:B------:R-:W-:Y:S04]  /*4100*/  STG.E desc[UR8][R4.64+0x204], R15 ;  /* 0x0002040f04007986 */ /* 0x000fe8000c101908 */
[----:B-----5:R-:W-:Y:S04]  /*4110*/  STG.E desc[UR8][R4.64+0x300], R16 ;  /* 0x0003001004007986 */ /* 0x020fe8000c101908 */
[----:B------:R-:W-:Y:S04]  /*4120*/  STG.E desc[UR8][R4.64+0x304], R17 ;  /* 0x0003041104007986 */ /* 0x000fe8000c101908 */
[----:B------:R-:W-:Y:S04]  /*4130*/  STG.E desc[UR8][R4.64+0x400], R20 ;  /* 0x0004001404007986 */ /* 0x000fe8000c101908 */
[----:B------:R-:W-:Y:S04]  /*4140*/  STG.E desc[UR8][R4.64+0x404], R21 ;  /* 0x0004041504007986 */ /* 0x000fe8000c101908 */
[----:B------:R-:W-:Y:S04]  /*4150*/  STG.E desc[UR8][R4.64+0x500], R22 ;  /* 0x0005001604007986 */ /* 0x000fe8000c101908 */
[----:B------:R0:W-:Y:S02]  /*4160*/  STG.E desc[UR8][R4.64+0x504], R23 ;  /* 0x0005041704007986 */ /* 0x0001e4000c101908 */
[----:B0-----:R-:W-:-:S02]  /*4170*/  IMAD.MOV.U32 R4, RZ, RZ, R0 ;  /* 0x000000ffff047224 */ /* 0x001fc400078e0000 */
[----:B------:R-:W-:-:S07]  /*4180*/  IMAD.MOV.U32 R5, RZ, RZ, R7 ;  /* 0x000000ffff057224 */ /* 0x000fce00078e0007 */
.L_x_98:
[----:B------:R-:W-:Y:S05]  /*4190*/  BSYNC.RECONVERGENT B0 ;  /* 0x0000000000007941 */ /* 0x000fea0003800200 */
.L_x_97:
[----:B------:R-:W-:-:S13]  /*41a0*/  ISETP.LT.OR P0, PT, R19, R2, P0 ;  /* 0x000000021300720c */ /* 0x000fda0000701670 */
[----:B------:R-:W-:Y:S05]  /*41b0*/  @!P0 EXIT ;  /* 0x000000000000894d */ /* 0x000fea0003800000 */
[----:B------:R-:W0:Y:S04]  /*41c0*/  LDS.64 R6, [R3+-0x200] ;  /* 0xfffe000003067984 */ /* 0x000e280000000a00 */
[----:B------:R-:W1:Y:S04]  /*41d0*/  LDS.64 R8, [R3+-0x100] ;  /* 0xffff000003087984 */ /* 0x000e680000000a00 */
[----:B------:R-:W2:Y:S04]  /*41e0*/  LDS.64 R10, [R3] ;  /* 0x00000000030a7984 */ /* 0x000ea80000000a00 */
[----:B------:R-:W3:Y:S04]  /*41f0*/  LDS.64 R12, [R3+0x100] ;  /* 0x00010000030c7984 */ /* 0x000ee80000000a00 */
[----:B0-----:R-:W-:Y:S04]  /*4200*/  STG.E desc[UR8][R4.64+-0x200], R6 ;  /* 0xfffe000604007986 */ /* 0x001fe8000c101908 */
[----:B------:R-:W-:Y:S04]  /*4210*/  STG.E desc[UR8][R4.64+-0x1fc], R7 ;  /* 0xfffe040704007986 */ /* 0x000fe8000c101908 */
[----:B-1----:R-:W-:Y:S04]  /*4220*/  STG.E desc[UR8][R4.64+-0x100], R8 ;  /* 0xffff000804007986 */ /* 0x002fe8000c101908 */
[----:B------:R-:W-:Y:S04]  /*4230*/  STG.E desc[UR8][R4.64+-0xfc], R9 ;  /* 0xffff040904007986 */ /* 0x000fe8000c101908 */
[----:B--2---:R-:W-:Y:S04]  /*4240*/  STG.E desc[UR8][R4.64], R10 ;  /* 0x0000000a04007986 */ /* 0x004fe8000c101908 */
[----:B------:R-:W-:Y:S04]  /*4250*/  STG.E desc[UR8][R4.64+0x4], R11 ;  /* 0x0000040b04007986 */ /* 0x000fe8000c101908 */
[----:B---3--:R-:W-:Y:S04]  /*4260*/  STG.E desc[UR8][R4.64+0x100], R12 ;  /* 0x0001000c04007986 */ /* 0x008fe8000c101908 */
[----:B------:R-:W-:Y:S01]  /*4270*/  STG.E desc[UR8][R4.64+0x104], R13 ;  /* 0x0001040d04007986 */ /* 0x000fe2000c101908 */
[----:B------:R-:W-:Y:S05]  /*4280*/  EXIT ;  /* 0x000000000000794d */ /* 0x000fea0003800000 */
.L_x_39:
[----:B------:R-:W-:Y:S01]  /*4290*/  BSSY B0, `(.L_x_99) ;  /* 0x0000008000007945 */ /* 0x000fe20003800000 */
[----:B------:R-:W-:Y:S02]  /*42a0*/  IMAD.MOV.U32 R13, RZ, RZ, R2 ;  /* 0x000000ffff0d7224 */ /* 0x000fe400078e0002 */
[----:B------:R-:W-:Y:S02]  /*42b0*/  IMAD.MOV.U32 R12, RZ, RZ, 0x10 ;  /* 0x00000010ff0c7424 */ /* 0x000fe400078e00ff */
[----:B------:R-:W-:Y:S02]  /*42c0*/  IMAD.MOV.U32 R11, RZ, RZ, 0x1f ;  /* 0x0000001fff0b7424 */ /* 0x000fe400078e00ff */
[----:B------:R-:W-:-:S07]  /*42d0*/  IMAD.MOV.U32 R10, RZ, RZ, -0x1 ;  /* 0xffffffffff0a7424 */ /* 0x000fce00078e00ff */
[----:B01----:R-:W-:Y:S05]  /*42e0*/  WARPSYNC.COLLECTIVE R10, `(.L_x_100) ;  /* 0x000000000a087348 */ /* 0x003fea0003c00000 */
[----:B------:R2:W3:Y:S02]  /*42f0*/  SHFL.DOWN P0, R14, R13, R12, R11 ;  /* 0x0800000c0d0e7389 */ /* 0x0004e4000000000b */
[----:B0123--:R-:W-:Y:S05]  /*4300*/  ENDCOLLECTIVE ;  /* 0x000000000000791b */ /* 0x00ffea0003800000 */
.L_x_100:
[----:B------:R-:W-:Y:S05]  /*4310*/  BSYNC B0 ;  /* 0x0000000000007941 */ /* 0x000fea0003800000 */
.L_x_99:
[----:B------:R-:W-:Y:S01]  /*4320*/  FSETP.GEU.AND P3, PT, R2, R14, PT ;  /* 0x0000000e0200720b */ /* 0x000fe20003f6e000 */
[----:B------:R-:W-:Y:S02]  /*4330*/  IMAD.MOV.U32 R13, RZ, RZ, R19 ;  /* 0x000000ffff0d7224 */ /* 0x000fe400078e0013 */
[----:B------:R-:W-:Y:S01]  /*4340*/  IMAD.MOV.U32 R12, RZ, RZ, 0x10 ;  /* 0x00000010ff0c7424 */ /* 0x000fe200078e00ff */
[----:B------:R-:W-:Y:S01]  /*4350*/  FSEL R15, R14, R2, !P3 ;  /* 0x000000020e0f7208 */ /* 0x000fe20005800000 */
[----:B------:R-:W-:Y:S02]  /*4360*/  IMAD.MOV.U32 R11, RZ, RZ, 0x1f ;  /* 0x0000001fff0b7424 */ /* 0x000fe400078e00ff */
[----:B------:R-:W-:Y:S02]  /*4370*/  IMAD.MOV.U32 R10, RZ, RZ, -0x1 ;  /* 0xffffffffff0a7424 */ /* 0x000fe400078e00ff */
[----:B------:R-:W-:Y:S02]  /*4380*/  IMAD.MOV.U32 R25, RZ, RZ, RZ ;  /* 0x000000ffff197224 */ /* 0x000fe400078e00ff */
[----:B------:R-:W-:-:S07]  /*4390*/  IMAD.MOV.U32 R26, RZ, RZ, 0x1f ;  /* 0x0000001fff1a7424 */ /* 0x000fce00078e00ff */
[----:B------:R-:W-:Y:S05]  /*43a0*/  WARPSYNC.COLLECTIVE R10, `(.L_x_101) ;  /* 0x000000000a087348 */ /* 0x000fea0003c00000 */
[----:B------:R0:W1:Y:S02]  /*43b0*/  SHFL.DOWN P0, R14, R13, R12, R11 ;  /* 0x0800000c0d0e7389 */ /* 0x000064000000000b */
[----:B01----:R-:W-:Y:S05]  /*43c0*/  ENDCOLLECTIVE ;  /* 0x000000000000791b */ /* 0x003fea0003800000 */
.L_x_101:
[----:B------:R-:W-:Y:S02]  /*43d0*/  IMAD.MOV.U32 R13, RZ, RZ, R15 ;  /* 0x000000ffff0d7224 */ /* 0x000fe400078e000f */
[----:B------:R-:W-:Y:S02]  /*43e0*/  IMAD.MOV.U32 R12, RZ, RZ, 0x8 ;  /* 0x00000008ff0c7424 */ /* 0x000fe400078e00ff */
[----:B------:R-:W-:-:S07]  /*43f0*/  IMAD.MOV.U32 R4, RZ, RZ, R14 ;  /* 0x000000ffff047224 */ /* 0x000fce00078e000e */
[----:B------:R-:W-:Y:S05]  /*4400*/  WARPSYNC.COLLECTIVE R10, `(.L_x_102) ;  /* 0x000000000a087348 */ /* 0x000fea0003c00000 */
[----:B------:R0:W1:Y:S02]  /*4410*/  SHFL.DOWN P0, R14, R13, R12, R11 ;  /* 0x0800000c0d0e7389 */ /* 0x000064000000000b */
[----:B01----:R-:W-:Y:S05]  /*4420*/  ENDCOLLECTIVE ;  /* 0x000000000000791b */ /* 0x003fea0003800000 */
.L_x_102:
[----:B------:R-:W-:-:S05]  /*4430*/  SEL R4, R4, R19, !P3 ;  /* 0x0000001304047207 */ /* 0x000fca0005800000 */
[----:B------:R-:W-:Y:S01]  /*4440*/  IMAD.MOV.U32 R13, RZ, RZ, R4 ;  /* 0x000000ffff0d7224 */ /* 0x000fe200078e0004 */
[----:B------:R-:W-:-:S04]  /*4450*/  FSETP.GEU.AND P4, PT, R15, R14, PT ;  /* 0x0000000e0f00720b */ /* 0x000fc80003f8e000 */
[----:B------:R-:W-:-:S09]  /*4460*/  FSEL R16, R14, R15, !P4 ;  /* 0x0000000f0e107208 */ /* 0x000fd20006000000 */
[----:B------:R-:W-:Y:S05]  /*4470*/  WARPSYNC.COLLECTIVE R10, `(.L_x_103) ;  /* 0x000000000a087348 */ /* 0x000fea0003c00000 */
[----:B------:R0:W1:Y:S02]  /*4480*/  SHFL.DOWN P0, R14, R13, R12, R11 ;  /* 0x0800000c0d0e7389 */ /* 0x000064000000000b */
[----:B01----:R-:W-:Y:S05]  /*4490*/  ENDCOLLECTIVE ;  /* 0x000000000000791b */ /* 0x003fea0003800000 */
.L_x_103:
[----:B------:R-:W-:Y:S02]  /*44a0*/  IMAD.MOV.U32 R13, RZ, RZ, R16 ;  /* 0x000000ffff0d7224 */ /* 0x000fe400078e0010 */
[----:B------:R-:W-:Y:S02]  /*44b0*/  IMAD.MOV.U32 R12, RZ, RZ, 0x4 ;  /* 0x00000004ff0c7424 */ /* 0x000fe400078e00ff */
[----:B------:R-:W-:-:S07]  /*44c0*/  IMAD.MOV.U32 R17, RZ, RZ, R14 ;  /* 0x000000ffff117224 */ /* 0x000fce00078e000e */
[----:B------:R-:W-:Y:S05]  /*44d0*/  WARPSYNC.COLLECTIVE R10, `(.L_x_104) ;  /* 0x000000000a087348 */ /* 0x000fea0003c00000 */
[----:B------:R0:W1:Y:S02]  /*44e0*/  SHFL.DOWN P0, R14, R13, R12, R11 ;  /* 0x0800000c0d0e7389 */ /* 0x000064000000000b */
[----:B01----:R-:W-:Y:S05]  /*44f0*/  ENDCOLLECTIVE ;  /* 0x000000000000791b */ /* 0x003fea0003800000 */
.L_x_104:
[----:B------:R-:W-:-:S05]  /*4500*/  SEL R17, R17, R4, !P4 ;  /* 0x0000000411117207 */ /* 0x000fca0006000000 */
[----:B------:R-:W-:Y:S01]  /*4510*/  IMAD.MOV.U32 R13, RZ, RZ, R17 ;  /* 0x000000ffff0d7224 */ /* 0x000fe200078e0011 */
[----:B------:R-:W-:-:S04]  /*4520*/  FSETP.GEU.AND P3, PT, R16, R14, PT ;  /* 0x0000000e1000720b */ /* 0x000fc80003f6e000 */
[----:B------:R-:W-:-:S09]  /*4530*/  FSEL R20, R14, R16, !P3 ;  /* 0x000000100e147208 */ /* 0x000fd20005800000 */
[----:B------:R-:W-:Y:S05]  /*4540*/  WARPSYNC.COLLECTIVE R10, `(.L_x_105) ;  /* 0x000000000a087348 */ /* 0x000fea0003c00000 */
[----:B------:R0:W1:Y:S02]  /*4550*/  SHFL.DOWN P0, R14, R13, R12, R11 ;  /* 0x0800000c0d0e7389 */ /* 0x000064000000000b */
[----:B01----:R-:W-:Y:S05]  /*4560*/  ENDCOLLECTIVE ;  /* 0x000000000000791b */ /* 0x003fea0003800000 */
.L_x_105:
[----:B------:R-:W-:Y:S02]  /*4570*/  IMAD.MOV.U32 R13, RZ, RZ, R20 ;  /* 0x000000ffff0d7224 */ /* 0x000fe400078e0014 */
[----:B------:R-:W-:Y:S02]  /*4580*/  IMAD.MOV.U32 R12, RZ, RZ, 0x2 ;  /* 0x00000002ff0c7424 */ /* 0x000fe400078e00ff */
[----:B------:R-:W-:-:S07]  /*4590*/  IMAD.MOV.U32 R2, RZ, RZ, R14 ;  /* 0x000000ffff027224 */ /* 0x000fce00078e000e */
[----:B------:R-:W-:Y:S05]  /*45a0*/  WARPSYNC.COLLECTIVE R10, `(.L_x_106) ;  /* 0x000000000a087348 */ /* 0x000fea0003c00000 */
[----:B------:R0:W1:Y:S02]  /*45b0*/  SHFL.DOWN P0, R14, R13, R12, R11 ;  /* 0x0800000c0d0e7389 */ /* 0x000064000000000b */
[----:B01----:R-:W-:Y:S05]  /*45c0*/  ENDCOLLECTIVE ;  /* 0x000000000000791b */ /* 0x003fea0003800000 */
.L_x_106:
[----:B------:R-:W-:-:S05]  /*45d0*/  SEL R2, R2, R17, !P3 ;  /* 0x0000001102027207 */ /* 0x000fca0005800000 */
[----:B------:R-:W-:Y:S01]  /*45e0*/  IMAD.MOV.U32 R13, RZ, RZ, R2 ;  /* 0x000000ffff0d7224 */ /* 0x000fe200078e0002 */
[----:B------:R-:W-:-:S04]  /*45f0*/  FSETP.GEU.AND P4, PT, R20, R14, PT ;  /* 0x0000000e1400720b */ /* 0x000fc80003f8e000 */
[----:B------:R-:W-:-:S09]  /*4600*/  FSEL R22, R14, R20, !P4 ;  /* 0x000000140e167208 */ /* 0x000fd20006000000 */
[----:B------:R-:W-:Y:S05]  /*4610*/  WARPSYNC.COLLECTIVE R10, `(.L_x_107) ;  /* 0x000000000a087348 */ /* 0x000fea0003c00000 */
[----:B------:R0:W1:Y:S02]  /*4620*/  SHFL.DOWN P0, R14, R13, R12, R11 ;  /* 0x0800000c0d0e7389 */ /* 0x000064000000000b */
[----:B01----:R-:W-:Y:S05]  /*4630*/  ENDCOLLECTIVE ;  /* 0x000000000000791b */ /* 0x003fea0003800000 */
.L_x_107:
[----:B------:R-:W-:Y:S02]  /*4640*/  IMAD.MOV.U32 R13, RZ, RZ, R22 ;  /* 0x000000ffff0d7224 */ /* 0x000fe400078e0016 */
[----:B------:R-:W-:Y:S02]  /*4650*/  IMAD.MOV.U32 R12, RZ, RZ, 0x1 ;  /* 0x00000001ff0c7424 */ /* 0x000fe400078e00ff */
[----:B------:R-:W-:-:S07]  /*4660*/  IMAD.MOV.U32 R15, RZ, RZ, R14 ;  /* 0x000000ffff0f7224 */ /* 0x000fce00078e000e */
[----:B------:R-:W-:Y:S05]  /*4670*/  WARPSYNC.COLLECTIVE R10, `(.L_x_108) ;  /* 0x000000000a087348 */ /* 0x000fea0003c00000 */
[----:B------:R0:W1:Y:S02]  /*4680*/  SHFL.DOWN P0, R14, R13, R12, R11 ;  /* 0x0800000c0d0e7389 */ /* 0x000064000000000b */
[----:B01----:R-:W-:Y:S05]  /*4690*/  ENDCOLLECTIVE ;  /* 0x000000000000791b */ /* 0x003fea0003800000 */
.L_x_108:
[----:B------:R-:W-:-:S05]  /*46a0*/  SEL R15, R15, R2, !P4 ;  /* 0x000000020f0f7207 */ /* 0x000fca0006000000 */
[----:B------:R-:W-:Y:S02]  /*46b0*/  IMAD.MOV.U32 R13, RZ, RZ, R15 ;  /* 0x000000ffff0d7224 */ /* 0x000fe400078e000f */
[----:B------:R-:W-:-:S07]  /*46c0*/  IMAD.MOV.U32 R23, RZ, RZ, R14 ;  /* 0x000000ffff177224 */ /* 0x000fce00078e000e */
[----:B------:R-:W-:Y:S05]  /*46d0*/  WARPSYNC.COLLECTIVE R10, `(.L_x_109) ;  /* 0x000000000a087348 */ /* 0x000fea0003c00000 */
[----:B------:R0:W1:Y:S02]  /*46e0*/  SHFL.DOWN P0, R14, R13, R12, R11 ;  /* 0x0800000c0d0e7389 */ /* 0x000064000000000b */
[----:B01----:R-:W-:Y:S05]  /*46f0*/  ENDCOLLECTIVE ;  /* 0x000000000000791b */ /* 0x003fea0003800000 */
.L_x_109:
[----:B------:R-:W-:-:S04]  /*4700*/  FSETP.GEU.AND P3, PT, R22, R23, PT ;  /* 0x000000171600720b */ /* 0x000fc80003f6e000 */
[----:B------:R-:W-:-:S09]  /*4710*/  FSEL R23, R23, R22, !P3 ;  /* 0x0000001617177208 */ /* 0x000fd20005800000 */
[----:B------:R-:W-:Y:S05]  /*4720*/  WARPSYNC.COLLECTIVE R10, `(.L_x_110) ;  /* 0x000000000a087348 */ /* 0x000fea0003c00000 */
[----:B------:R0:W1:Y:S02]  /*4730*/  SHFL.IDX P4, R22, R23, R25, R26 ;  /* 0x0000001917167389 */ /* 0x000064000008001a */
[----:B01----:R-:W-:Y:S05]  /*4740*/  ENDCOLLECTIVE ;  /* 0x000000000000791b */ /* 0x003fea0003800000 */
.L_x_110:
[----:B------:R-:W-:Y:S01]  /*4750*/  SEL R14, R14, R15, !P3 ;  /* 0x0000000f0e0e7207 */ /* 0x000fe20005800000 */
[----:B------:R-:W-:Y:S01]  /*4760*/  IMAD.MOV.U32 R4, RZ, RZ, R22 ;  /* 0x000000ffff047224 */ /* 0x000fe200078e0016 */
[----:B------:R-:W-:Y:S06]  /*4770*/  BRA `(.L_x_111) ;  /* 0xffffffd000b87947 */ /* 0x000fec000383ffff */
.L_x_40:
[----:B------:R-:W-:Y:S01]  /*4780*/  BSSY B0, `(.L_x_112) ;  /* 0x0000008000007945 */ /* 0x000fe20003800000 */
[----:B--2---:R-:W-:Y:S02]  /*4790*/  IMAD.MOV.U32 R23, RZ, RZ, R14 ;  /* 0x000000ffff177224 */ /* 0x004fe400078e000e */
[----:B------:R-:W-:Y:S02]  /*47a0*/  IMAD.MOV.U32 R25, RZ, RZ, RZ ;  /* 0x000000ffff197224 */ /* 0x000fe400078e00ff */
[----:B------:R-:W-:Y:S02]  /*47b0*/  IMAD.MOV.U32 R26, RZ, RZ, 0x1f ;  /* 0x0000001fff1a7424 */ /* 0x000fe400078e00ff */
[----:B------:R-:W-:-:S07]  /*47c0*/  IMAD.MOV.U32 R10, RZ, RZ, -0x1 ;  /* 0xffffffffff0a7424 */ /* 0x000fce00078e00ff */
[----:B01----:R-:W-:Y:S05]  /*47d0*/  WARPSYNC.COLLECTIVE R10, `(.L_x_113) ;  /* 0x000000000a087348 */ /* 0x003fea0003c00000 */
[----:B------:R2:W3:Y:S02]  /*47e0*/  SHFL.IDX P4, R22, R23, R25, R26 ;  /* 0x0000001917167389 */ /* 0x0004e4000008001a */
[----:B0123--:R-:W-:Y:S05]  /*47f0*/  ENDCOLLECTIVE ;  /* 0x000000000000791b */ /* 0x00ffea0003800000 */
.L_x_113:
[----:B------:R-:W-:Y:S05]  /*4800*/  BSYNC B0 ;  /* 0x0000000000007941 */ /* 0x000fea0003800000 */
.L_x_112:
[----:B------:R-:W-:Y:S05]  /*4810*/  BRA `(.L_x_114) ;  /* 0xffffffd0009c7947 */ /* 0x000fea000383ffff */
.L_x_41:
[----:B------:R-:W-:Y:S01]  /*4820*/  BSSY B0, `(.L_x_115) ;  /* 0x0000006000007945 */ /* 0x000fe20003800000 */
[----:B------:R-:W-:Y:S01]  /*4830*/  PLOP3.LUT P0, PT, P3, PT, PT, 0x8, 0x80 ;  /* 0x000000000080781c */ /* 0x000fe20001f0e170 */
[----:B------:R-:W-:-:S12]  /*4840*/  IMAD.MOV.U32 R10, RZ, RZ, -0x1 ;  /* 0xffffffffff0a7424 */ /* 0x000fd800078e00ff */
[----:B012---:R-:W-:Y:S05]  /*4850*/  WARPSYNC.COLLECTIVE R10, `(.L_x_116) ;  /* 0x000000000a087348 */ /* 0x007fea0003c00000 */
[----:B------:R-:W-:Y:S01]  /*4860*/  VOTE.ANY R10, PT, P0 ;  /* 0x00000000000a7806 */ /* 0x000fe200000e0100 */
[----:B012---:R-:W-:Y:S06]  /*4870*/  ENDCOLLECTIVE ;  /* 0x000000000000791b */ /* 0x007fec0003800000 */
.L_x_116:
[----:B------:R-:W-:Y:S05]  /*4880*/  BSYNC B0 ;  /* 0x0000000000007941 */ /* 0x000fea0003800000 */
.L_x_115:
[----:B------:R-:W-:Y:S01]  /*4890*/  IMAD.MOV.U32 R2, RZ, RZ, R10 ;  /* 0x000000ffff027224 */ /* 0x000fe200078e000a */
[----:B------:R-:W-:Y:S06]  /*48a0*/  BRA `(.L_x_117) ;  /* 0xffffffd000847947 */ /* 0x000fec000383ffff */
.L_x_43:
[----:B------:R-:W-:Y:S01]  /*48b0*/  BSSY B0, `(.L_x_118) ;  /* 0x0000008000007945 */ /* 0x000fe20003800000 */
[----:B------:R-:W-:Y:S02]  /*48c0*/  IMAD.MOV.U32 R13, RZ, RZ, R2 ;  /* 0x000000ffff0d7224 */ /* 0x000fe400078e0002 */
[----:B------:R-:W-:Y:S02]  /*48d0*/  IMAD.MOV.U32 R12, RZ, RZ, 0x10 ;  /* 0x00000010ff0c7424 */ /* 0x000fe400078e00ff */
[----:B------:R-:W-:Y:S02]  /*48e0*/  IMAD.MOV.U32 R11, RZ, RZ, 0x1f ;  /* 0x0000001fff0b7424 */ /* 0x000fe400078e00ff */
[----:B------:R-:W-:-:S07]  /*48f0*/  IMAD.MOV.U32 R10, RZ, RZ, -0x1 ;  /* 0xffffffffff0a7424 */ /* 0x000fce00078e00ff */
[----:B012---:R-:W-:Y:S05]  /*4900*/  WARPSYNC.COLLECTIVE R10, `(.L_x_119) ;  /* 0x000000000a087348 */ /* 0x007fea0003c00000 */
[----:B------:R3:W4:Y:S02]  /*4910*/  SHFL.DOWN P0, R14, R13, R12, R11 ;  /* 0x0800000c0d0e7389 */ /* 0x000724000000000b */
[----:B01234-:R-:W-:Y:S05]  /*4920*/  ENDCOLLECTIVE ;  /* 0x000000000000791b */ /* 0x01ffea0003800000 */
.L_x_119:
[----:B------:R-:W-:Y:S05]  /*4930*/  BSYNC B0 ;  /* 0x0000000000007941 */ /* 0x000fea0003800000 */
.L_x_118:
[----:B------:R-:W-:Y:S02]  /*4940*/  IMAD.MOV.U32 R13, RZ, RZ, R19 ;  /* 0x000000ffff0d7224 */ /* 0x000fe400078e0013 */
[----:B------:R-:W-:Y:S02]  /*4950*/  IMAD.MOV.U32 R12, RZ, RZ, 0x10 ;  /* 0x00000010ff0c7424 */ /* 0x000fe400078e00ff */
[----:B------:R-:W-:Y:S02]  /*4960*/  IMAD.MOV.U32 R11, RZ, RZ, 0x1f ;  /* 0x0000001fff0b7424 */ /* 0x000fe400078e00ff */
[----:B------:R-:W-:Y:S02]  /*4970*/  IMAD.MOV.U32 R10, RZ, RZ, -0x1 ;  /* 0xffffffffff0a7424 */ /* 0x000fe400078e00ff */
[----:B------:R-:W-:Y:S02]  /*4980*/  IMAD.MOV.U32 R17, RZ, RZ, R14 ;  /* 0x000000ffff117224 */ /* 0x000fe400078e000e */
[----:B------:R-:W-:-:S07]  /*4990*/  IMAD.MOV.U32 R26, RZ, RZ, 0x1f ;  /* 0x0000001fff1a7424 */ /* 0x000fce00078e00ff */
[----:B------:R-:W-:Y:S05]  /*49a0*/  WARPSYNC.COLLECTIVE R10, `(.L_x_120) ;  /* 0x000000000a087348 */ /* 0x000fea0003c00000 */
[----:B------:R0:W1:Y:S02]  /*49b0*/  SHFL.DOWN P0, R14, R13, R12, R11 ;  /* 0x0800000c0d0e7389 */ /* 0x000064000000000b */
[----:B01----:R-:W-:Y:S05]  /*49c0*/  ENDCOLLECTIVE ;  /* 0x000000000000791b */ /* 0x003fea0003800000 */
.L_x_120:
[----:B------:R-:W-:-:S04]  /*49d0*/  FSETP.GT.AND P3, PT, R2, R17, PT ;  /* 0x000000110200720b */ /* 0x000fc80003f64000 */
[----:B------:R-:W-:-:S05]  /*49e0*/  FSEL R17, R17, R2, P3 ;  /* 0x0000000211117208 */ /* 0x000fca0001800000 */
[----:B------:R-:W-:Y:S02]  /*49f0*/  IMAD.MOV.U32 R13, RZ, RZ, R17 ;  /* 0x000000ffff0d7224 */ /* 0x000fe400078e0011 */
[----:B------:R-:W-:Y:S02]  /*4a00*/  IMAD.MOV.U32 R12, RZ, RZ, 0x8 ;  /* 0x00000008ff0c7424 */ /* 0x000fe400078e00ff */
[----:B------:R-:W-:-:S07]  /*4a10*/  IMAD.MOV.U32 R4, RZ, RZ, R14 ;  /* 0x000000ffff047224 */ /* 0x000fce00078e000e */
[----:B------:R-:W-:Y:S05]  /*4a20*/  WARPSYNC.COLLECTIVE R10, `(.L_x_121) ;  /* 0x000000000a087348 */ /* 0x000fea0003c00000 */
[----:B------:R0:W1:Y:S02]  /*4a30*/  SHFL.DOWN P0, R14, R13, R12, R11 ;  /* 0x0800000c0d0e7389 */ /* 0x000064000000000b */
[----:B01----:R-:W-:Y:S05]  /*4a40*/  ENDCOLLECTIVE ;  /* 0x000000000000791b */ /* 0x003fea0003800000 */
.L_x_121:
[----:B------:R-:W-:-:S05]  /*4a50*/  SEL R4, R4, R19, P3 ;  /* 0x0000001304047207 */ /* 0x000fca0001800000 */
[----:B------:R-:W-:Y:S02]  /*4a60*/  IMAD.MOV.U32 R13, RZ, RZ, R4 ;  /* 0x000000ffff0d7224 */ /* 0x000fe400078e0004 */
[----:B------:R-:W-:-:S07]  /*4a70*/  IMAD.MOV.U32 R16, RZ, RZ, R14 ;  /* 0x000000ffff107224 */ /* 0x000fce00078e000e */
[----:B------:R-:W-:Y:S05]  /*4a80*/  WARPSYNC.COLLECTIVE R10, `(.L_x_122) ;  /* 0x000000000a087348 */ /* 0x000fea0003c00000 */
[----:B------:R0:W1:Y:S02]  /*4a90*/  SHFL.DOWN P0, R14, R13, R12, R11 ;  /* 0x0800000c0d0e7389 */ /* 0x000064000000000b */
[----:B01----:R-:W-:Y:S05]  /*4aa0*/  ENDCOLLECTIVE ;  /* 0x000000000000791b */ /* 0x003fea0003800000 */
.L_x_122:
        /* <DEDUP_REMOVED lines=8> */
.L_x_123:
[----:B------:R-:W-:-:S05]  /*4b30*/  SEL R23, R23, R4, P3 ;  /* 0x0000000417177207 */ /* 0x000fca0001800000 */
[----:B------:R-:W-:Y:S02]  /*4b40*/  IMAD.MOV.U32 R13, RZ, RZ, R23 ;  /* 0x000000ffff0d7224 */ /* 0x000fe400078e0017 */
[----:B------:R-:W-:-:S07]  /*4b50*/  IMAD.MOV.U32 R25, RZ, RZ, R14 ;  /* 0x000000ffff197224 */ /* 0x000fce00078e000e */
[----:B------:R-:W-:Y:S05]  /*4b60*/  WARPSYNC.COLLECTIVE R10, `(.L_x_124) ;  /* 0x000000000a087348 */ /* 0x000fea0003c00000 */
[----:B------:R0:W1:Y:S02]  /*4b70*/  SHFL.DOWN P0, R14, R13, R12, R11 ;  /* 0x0800000c0d0e7389 */ /* 0x000064000000000b */
[----:B01----:R-:W-:Y:S05]  /*4b80*/  ENDCOLLECTIVE ;  /* 0x000000000000791b */ /* 0x003fea0003800000 */
.L_x_124:
        /* <DEDUP_REMOVED lines=8> */
.L_x_125:
[----:B------:R-:W-:-:S05]  /*4c10*/  SEL R2, R2, R23, P3 ;  /* 0x0000001702027207 */ /* 0x000fca0001800000 */
[----:B------:R-:W-:Y:S02]  /*4c20*/  IMAD.MOV.U32 R13, RZ, RZ, R2 ;  /* 0x000000ffff0d7224 */ /* 0x000fe400078e0002 */
[----:B------:R-:W-:-:S07]  /*4c30*/  IMAD.MOV.U32 R20, RZ, RZ, R14 ;  /* 0x000000ffff147224 */ /* 0x000fce00078e000e */
[----:B------:R-:W-:Y:S05]  /*4c40*/  WARPSYNC.COLLECTIVE R10, `(.L_x_126) ;  /* 0x000000000a087348 */ /* 0x000fea0003c00000 */
[----:B------:R0:W1:Y:S02]  /*4c50*/  SHFL.DOWN P0, R14, R13, R12, R11 ;  /* 0x0800000c0d0e7389 */ /* 0x000064000000000b */
[----:B01----:R-:W-:Y:S05]  /*4c60*/  ENDCOLLECTIVE ;  /* 0x000000000000791b */ /* 0x003fea0003800000 */
.L_x_126:
[----:B------:R-:W-:Y:S01]  /*4c70*/  IMAD.MOV.U32 R12, RZ, RZ, 0x1 ;  /* 0x00000001ff0c7424 */ /* 0x000fe200078e00ff */
[----:B------:R-:W-:-:S04]  /*4c80*/  FSETP.GT.AND P0, PT, R25, R20, PT ;  /* 0x000000141900720b */ /* 0x000fc80003f04000 */
[----:B------:R-:W-:Y:S01]  /*4c90*/  FSEL R4, R20, R25, P0 ;  /* 0x0000001914047208 */ /* 0x000fe20000000000 */
[----:B------:R-:W-:Y:S01]  /*4ca0*/  IMAD.MOV.U32 R25, RZ, RZ, RZ ;  /* 0x000000ffff197224 */ /* 0x000fe200078e00ff */
[----:B------:R-:W-:-:S03]  /*4cb0*/  SEL R22, R14, R2, P0 ;  /* 0x000000020e167207 */ /* 0x000fc60000000000 */
[----:B------:R-:W-:-:S07]  /*4cc0*/  IMAD.MOV.U32 R13, RZ, RZ, R4 ;  /* 0x000000ffff0d7224 */ /* 0x000fce00078e0004 */
[----:B------:R-:W-:Y:S05]  /*4cd0*/  WARPSYNC.COLLECTIVE R10, `(.L_x_127) ;  /* 0x000000000a087348 */ /* 0x000fea0003c00000 */
[----:B------:R0:W1:Y:S02]  /*4ce0*/  SHFL.DOWN P0, R14, R13, R12, R11 ;  /* 0x0800000c0d0e7389 */ /* 0x000064000000000b */
[----:B01----:R-:W-:Y:S05]  /*4cf0*/  ENDCOLLECTIVE ;  /* 0x000000000000791b */ /* 0x003fea0003800000 */
.L_x_127:
[----:B------:R-:W-:Y:S02]  /*4d00*/  IMAD.MOV.U32 R13, RZ, RZ, R22 ;  /* 0x000000ffff0d7224 */ /* 0x000fe400078e0016 */
[----:B------:R-:W-:-:S07]  /*4d10*/  IMAD.MOV.U32 R17, RZ, RZ, R14 ;  /* 0x000000ffff117224 */ /* 0x000fce00078e000e */
[----:B------:R-:W-:Y:S05]  /*4d20*/  WARPSYNC.COLLECTIVE R10, `(.L_x_128) ;  /* 0x000000000a087348 */ /* 0x000fea0003c00000 */
[----:B------:R0:W1:Y:S02]  /*4d30*/  SHFL.DOWN P0, R14, R13, R12, R11 ;  /* 0x0800000c0d0e7389 */ /* 0x000064000000000b */
[----:B01----:R-:W-:Y:S05]  /*4d40*/  ENDCOLLECTIVE ;  /* 0x000000000000791b */ /* 0x003fea0003800000 */
.L_x_128:
[----:B------:R-:W-:-:S04]  /*4d50*/  FSETP.GT.AND P0, PT, R4, R17, PT ;  /* 0x000000110400720b */ /* 0x000fc80003f04000 */
[----:B------:R-:W-:Y:S02]  /*4d60*/  FSEL R17, R17, R4, P0 ;  /* 0x0000000411117208 */ /* 0x000fe40000000000 */
[----:B------:R-:W-:-:S03]  /*4d70*/  SEL R14, R14, R22, P0 ;  /* 0x000000160e0e7207 */ /* 0x000fc60000000000 */
[----:B------:R-:W-:-:S07]  /*4d80*/  IMAD.MOV.U32 R23, RZ, RZ, R17 ;  /* 0x000000ffff177224 */ /* 0x000fce00078e0011 */
[----:B------:R-:W-:Y:S05]  /*4d90*/  WARPSYNC.COLLECTIVE R10, `(.L_x_129) ;  /* 0x000000000a087348 */ /* 0x000fea0003c00000 */
[----:B------:R0:W1:Y:S02]  /*4da0*/  SHFL.IDX P4, R22, R23, R25, R26 ;  /* 0x0000001917167389 */ /* 0x000064000008001a */
[----:B01----:R-:W-:Y:S05]  /*4db0*/  ENDCOLLECTIVE ;  /* 0x000000000000791b */ /* 0x003fea0003800000 */
.L_x_129:
[----:B------:R-:W-:Y:S02]  /*4dc0*/  IMAD.MOV.U32 R23, RZ, RZ, R14 ;  /* 0x000000ffff177224 */ /* 0x000fe400078e000e */
[----:B------:R-:W-:-:S07]  /*4dd0*/  IMAD.MOV.U32 R17, RZ, RZ, R22 ;  /* 0x000000ffff117224 */ /* 0x000fce00078e0016 */
[----:B------:R-:W-:Y:S05]  /*4de0*/  WARPSYNC.COLLECTIVE R10, `(.L_x_130) ;  /* 0x000000000a087348 */ /* 0x000fea0003c00000 */
[----:B------:R0:W1:Y:S02]  /*4df0*/  SHFL.IDX P4, R22, R23, R25, R26 ;  /* 0x0000001917167389 */ /* 0x000064000008001a */
[----:B01----:R-:W-:Y:S05]  /*4e00*/  ENDCOLLECTIVE ;  /* 0x000000000000791b */ /* 0x003fea0003800000 */
.L_x_130:
[----:B------:R-:W-:Y:S02]  /*4e10*/  IMAD.MOV.U32 R23, RZ, RZ, R7 ;  /* 0x000000ffff177224 */ /* 0x000fe400078e0007 */
[----:B------:R-:W-:-:S04]  /*4e20*/  IMAD.MOV.U32 R16, RZ, RZ, R22 ;  /* 0x000000ffff107224 */ /* 0x000fc800078e0016 */
[----:B------:R-:W-:-:S07]  /*4e30*/  IMAD.MOV.U32 R25, RZ, RZ, R16 ;  /* 0x000000ffff197224 */ /* 0x000fce00078e0010 */
[----:B------:R-:W-:Y:S05]  /*4e40*/  WARPSYNC.COLLECTIVE R10, `(.L_x_131) ;  /* 0x000000000a087348 */ /* 0x000fea0003c00000 */
[----:B------:R0:W1:Y:S02]  /*4e50*/  SHFL.IDX P4, R22, R23, R25, R26 ;  /* 0x0000001917167389 */ /* 0x000064000008001a */
[----:B01----:R-:W-:Y:S05]  /*4e60*/  ENDCOLLECTIVE ;  /* 0x000000000000791b */ /* 0x003fea0003800000 */
.L_x_131:
[----:B------:R-:W-:Y:S01]  /*4e70*/  IMAD.MOV.U32 R20, RZ, RZ, R22 ;  /* 0x000000ffff147224 */ /* 0x000fe200078e0016 */
[----:B------:R-:W-:Y:S06]  /*4e80*/  BRA `(.L_x_132) ;  /* 0xffffffcc00987947 */ /* 0x000fec000383ffff */
.L_x_76:
[----:B------:R-:W-:Y:S01]  /*4e90*/  BSSY B0, `(.L_x_133) ;  /* 0x0000008000007945 */ /* 0x000fe20003800000 */
[----:B------:R-:W-:Y:S02]  /*4ea0*/  IMAD.MOV.U32 R13, RZ, RZ, R4 ;  /* 0x000000ffff0d7224 */ /* 0x000fe400078e0004 */
[----:B------:R-:W-:Y:S02]  /*4eb0*/  IMAD.MOV.U32 R12, RZ, RZ, 0x10 ;  /* 0x00000010ff0c7424 */ /* 0x000fe400078e00ff */
[----:B------:R-:W-:Y:S02]  /*4ec0*/  IMAD.MOV.U32 R11, RZ, RZ, 0x1f ;  /* 0x0000001fff0b7424 */ /* 0x000fe400078e00ff */
[----:B------:R-:W-:-:S07]  /*4ed0*/  IMAD.MOV.U32 R10, RZ, RZ, -0x1 ;  /* 0xffffffffff0a7424 */ /* 0x000fce00078e00ff */
[----:B01234-:R-:W-:Y:S05]  /*4ee0*/  WARPSYNC.COLLECTIVE R10, `(.L_x_134) ;  /* 0x000000000a087348 */ /* 0x01ffea0003c00000 */
[----:B------:R0:W0:Y:S02]  /*4ef0*/  SHFL.DOWN P0, R14, R13, R12, R11 ;  /* 0x0800000c0d0e7389 */ /* 0x000024000000000b */
[----:B01234-:R-:W-:Y:S05]  /*4f00*/  ENDCOLLECTIVE ;  /* 0x000000000000791b */ /* 0x01ffea0003800000 */
.L_x_134:
[----:B------:R-:W-:Y:S05]  /*4f10*/  BSYNC B0 ;  /* 0x0000000000007941 */ /* 0x000fea0003800000 */
.L_x_133:
[----:B------:R-:W-:Y:S01]  /*4f20*/  FSETP.GEU.AND P3, PT, R4, R14, PT ;  /* 0x0000000e0400720b */ /* 0x000fe20003f6e000 */
[----:B------:R-:W-:Y:S02]  /*4f30*/  IMAD.MOV.U32 R13, RZ, RZ, R19 ;  /* 0x000000ffff0d7224 */ /* 0x000fe400078e0013 */
[----:B------:R-:W-:Y:S01]  /*4f40*/  IMAD.MOV.U32 R12, RZ, RZ, 0x10 ;  /* 0x00000010ff0c7424 */ /* 0x000fe200078e00ff */
[----:B------:R-:W-:Y:S01]  /*4f50*/  FSEL R23, R14, R4, !P3 ;  /* 0x000000040e177208 */ /* 0x000fe20005800000 */
[----:B------:R-:W-:Y:S02]  /*4f60*/  IMAD.MOV.U32 R11, RZ, RZ, 0x1f ;  /* 0x0000001fff0b7424 */ /* 0x000fe400078e00ff */
[----:B------:R-:W-:-:S07]  /*4f70*/  IMAD.MOV.U32 R10, RZ, RZ, -0x1 ;  /* 0xffffffffff0a7424 */ /* 0x000fce00078e00ff */
[----:B------:R-:W-:Y:S05]  /*4f80*/  WARPSYNC.COLLECTIVE R10, `(.L_x_135) ;  /* 0x000000000a087348 */ /* 0x000fea0003c00000 */
[----:B------:R0:W1:Y:S02]  /*4f90*/  SHFL.DOWN P0, R14, R13, R12, R11 ;  /* 0x0800000c0d0e7389 */ /* 0x000064000000000b */
[----:B01----:R-:W-:Y:S05]  /*4fa0*/  ENDCOLLECTIVE ;  /* 0x000000000000791b */ /* 0x003fea0003800000 */
.L_x_135:
[----:B------:R-:W-:Y:S02]  /*4fb0*/  IMAD.MOV.U32 R13, RZ, RZ, R23 ;  /* 0x000000ffff0d7224 */ /* 0x000fe400078e0017 */
[----:B------:R-:W-:Y:S02]  /*4fc0*/  IMAD.MOV.U32 R12, RZ, RZ, 0x8 ;  /* 0x00000008ff0c7424 */ /* 0x000fe400078e00ff */
[----:B------:R-:W-:-:S07]  /*4fd0*/  IMAD.MOV.U32 R22, RZ, RZ, R14 ;  /* 0x000000ffff167224 */ /* 0x000fce00078e000e */
[----:B------:R-:W-:Y:S05]  /*4fe0*/  WARPSYNC.COLLECTIVE R10, `(.L_x_136) ;  /* 0x000000000a087348 */ /* 0x000fea0003c00000 */
[----:B------:R0:W1:Y:S02]  /*4ff0*/  SHFL.DOWN P0, R14, R13, R12, R11 ;  /* 0x0800000c0d0e7389 */ /* 0x000064000000000b */
[----:B01----:R-:W-:Y:S05]  /*5000*/  ENDCOLLECTIVE ;  /* 0x000000000000791b */ /* 0x003fea0003800000 */
.L_x_136:
[----:B------:R-:W-:-:S05]  /*5010*/  SEL R22, R22, R19, !P3 ;  /* 0x0000001316167207 */ /* 0x000fca0005800000 */
[----:B------:R-:W-:Y:S01]  /*5020*/  IMAD.MOV.U32 R13, RZ, RZ, R22 ;  /* 0x000000ffff0d7224 */ /* 0x000fe200078e0016 */
[----:B------:R-:W-:-:S04]  /*5030*/  FSETP.GEU.AND P3, PT, R23, R14, PT ;  /* 0x0000000e1700720b */ /* 0x000fc80003f6e000 */
[----:B------:R-:W-:-:S09]  /*5040*/  FSEL R26, R14, R23, !P3 ;  /* 0x000000170e1a7208 */ /* 0x000fd20005800000 */
[----:B------:R-:W-:Y:S05]  /*5050*/  WARPSYNC.COLLECTIVE R10, `(.L_x_137) ;  /* 0x000000000a087348 */ /* 0x000fea0003c00000 */
[----:B------:R0:W1:Y:S02]  /*5060*/  SHFL.DOWN P0, R14, R13, R12, R11 ;  /* 0x0800000c0d0e7389 */ /* 0x000064000000000b */
[----:B01----:R-:W-:Y:S05]  /*5070*/  ENDCOLLECTIVE ;  /* 0x000000000000791b */ /* 0x003fea0003800000 */
.L_x_137:
[----:B------:R-:W-:Y:S02]  /*5080*/  IMAD.MOV.U32 R13, RZ, RZ, R26 ;  /* 0x000000ffff0d7224 */ /* 0x000fe400078e001a */
[----:B------:R-:W-:Y:S02]  /*5090*/  IMAD.MOV.U32 R12, RZ, RZ, 0x4 ;  /* 0x00000004ff0c7424 */ /* 0x000fe400078e00ff */
[----:B------:R-:W-:-:S07]  /*50a0*/  IMAD.MOV.U32 R25, RZ, RZ, R14 ;  /* 0x000000ffff197224 */ /* 0x000fce00078e000e */
[----:B------:R-:W-:Y:S05]  /*50b0*/  WARPSYNC.COLLECTIVE R10, `(.L_x_138) ;  /* 0x000000000a087348 */ /* 0x000fea0003c00000 */
[----:B------:R0:W1:Y:S02]  /*50c0*/  SHFL.DOWN P0, R14, R13, R12, R11 ;  /* 0x0800000c0d0e7389 */ /* 0x000064000000000b */
[----:B01----:R-:W-:Y:S05]  /*50d0*/  ENDCOLLECTIVE ;  /* 0x000000000000791b */ /* 0x003fea0003800000 */
.L_x_138:
[----:B------:R-:W-:-:S05]  /*50e0*/  SEL R25, R25, R22, !P3 ;  /* 0x0000001619197207 */ /* 0x000fca0005800000 */
[----:B------:R-:W-:Y:S01]  /*50f0*/  IMAD.MOV.U32 R13, RZ, RZ, R25 ;  /* 0x000000ffff0d7224 */ /* 0x000fe200078e0019 */
[----:B------:R-:W-:-:S04]  /*5100*/  FSETP.GEU.AND P3, PT, R26, R14, PT ;  /* 0x0000000e1a00720b */ /* 0x000fc80003f6e000 */
[----:B------:R-:W-:-:S09]  /*5110*/  FSEL R27, R14, R26, !P3 ;  /* 0x0000001a0e1b7208 */ /* 0x000fd20005800000 */
[----:B------:R-:W-:Y:S05]  /*5120*/  WARPSYNC.COLLECTIVE R10, `(.L_x_139) ;  /* 0x000000000a087348 */ /* 0x000fea0003c00000 */
[----:B------:R0:W1:Y:S02]  /*5130*/  SHFL.DOWN P0, R14, R13, R12, R11 ;  /* 0x0800000c0d0e7389 */ /* 0x000064000000000b */
[----:B01----:R-:W-:Y:S05]  /*5140*/  ENDCOLLECTIVE ;  /* 0x000000000000791b */ /* 0x003fea0003800000 */
.L_x_139:
[----:B------:R-:W-:Y:S02]  /*5150*/  IMAD.MOV.U32 R13, RZ, RZ, R27 ;  /* 0x000000ffff0d7224 */ /* 0x000fe400078e001b */
[----:B------:R-:W-:Y:S02]  /*5160*/  IMAD.MOV.U32 R12, RZ, RZ, 0x2 ;  /* 0x00000002ff0c7424 */ /* 0x000fe400078e00ff */
[----:B------:R-:W-:-:S07]  /*5170*/  IMAD.MOV.U32 R4, RZ, RZ, R14 ;  /* 0x000000ffff047224 */ /* 0x000fce00078e000e */
[----:B------:R-:W-:Y:S05]  /*5180*/  WARPSYNC.COLLECTIVE R10, `(.L_x_140) ;  /* 0x000000000a087348 */ /* 0x000fea0003c00000 */
[----:B------:R0:W1:Y:S02]  /*5190*/  SHFL.DOWN P0, R14, R13, R12, R11 ;  /* 0x0800000c0d0e7389 */ /* 0x000064000000000b */
[----:B01----:R-:W-:Y:S05]  /*51a0*/  ENDCOLLECTIVE ;  /* 0x000000000000791b */ /* 0x003fea0003800000 */
.L_x_140:
[----:B------:R-:W-:-:S05]  /*51b0*/  SEL R28, R4, R25, !P3 ;  /* 0x00000019041c7207 */ /* 0x000fca0005800000 */
[----:B------:R-:W-:Y:S01]  /*51c0*/  IMAD.MOV.U32 R13, RZ, RZ, R28 ;  /* 0x000000ffff0d7224 */ /* 0x000fe200078e001c */
[----:B------:R-:W-:-:S04]  /*51d0*/  FSETP.GEU.AND P3, PT, R27, R14, PT ;  /* 0x0000000e1b00720b */ /* 0x000fc80003f6e000 */
[----:B------:R-:W-:-:S09]  /*51e0*/  FSEL R22, R14, R27, !P3 ;  /* 0x0000001b0e167208 */ /* 0x000fd20005800000 */
[----:B------:R-:W-:Y:S05]  /*51f0*/  WARPSYNC.COLLECTIVE R10, `(.L_x_141) ;  /* 0x000000000a087348 */ /* 0x000fea0003c00000 */
[----:B------:R0:W1:Y:S02]  /*5200*/  SHFL.DOWN P0, R14, R13, R12, R11 ;  /* 0x0800000c0d0e7389 */ /* 0x000064000000000b */
[----:B01----:R-:W-:Y:S05]  /*5210*/  ENDCOLLECTIVE ;  /* 0x000000000000791b */ /* 0x003fea0003800000 */
.L_x_141:
[----:B------:R-:W-:Y:S02]  /*5220*/  IMAD.MOV.U32 R13, RZ, RZ, R22 ;  /* 0x000000ffff0d7224 */ /* 0x000fe400078e0016 */
[----:B------:R-:W-:Y:S02]  /*5230*/  IMAD.MOV.U32 R12, RZ, RZ, 0x1 ;  /* 0x00000001ff0c7424 */ /* 0x000fe400078e00ff */
[----:B------:R-:W-:-:S07]  /*5240*/  IMAD.MOV.U32 R23, RZ, RZ, R14 ;  /* 0x000000ffff177224 */ /* 0x000fce00078e000e */
[----:B------:R-:W-:Y:S05]  /*5250*/  WARPSYNC.COLLECTIVE R10, `(.L_x_142) ;  /* 0x000000000a087348 */ /* 0x000fea0003c00000 */
[----:B------:R0:W1:Y:S02]  /*5260*/  SHFL.DOWN P0, R14, R13, R12, R11 ;  /* 0x0800000c0d0e7389 */ /* 0x000064000000000b */
[----:B01----:R-:W-:Y:S05]  /*5270*/  ENDCOLLECTIVE ;  /* 0x000000000000791b */ /* 0x003fea0003800000 */
.L_x_142:
[----:B------:R-:W-:-:S05]  /*5280*/  SEL R4, R23, R28, !P3 ;  /* 0x0000001c17047207 */ /* 0x000fca0005800000 */
[----:B------:R-:W-:Y:S02]  /*5290*/  IMAD.MOV.U32 R13, RZ, RZ, R4 ;  /* 0x000000ffff0d7224 */ /* 0x000fe400078e0004 */
[----:B------:R-:W-:-:S07]  /*52a0*/  IMAD.MOV.U32 R23, RZ, RZ, R14 ;  /* 0x000000ffff177224 */ /* 0x000fce00078e000e */
[----:B------:R-:W-:Y:S05]  /*52b0*/  WARPSYNC.COLLECTIVE R10, `(.L_x_143) ;  /* 0x000000000a087348 */ /* 0x000fea0003c00000 */
[----:B------:R0:W1:Y:S02]  /*52c0*/  SHFL.DOWN P0, R14, R13, R12, R11 ;  /* 0x0800000c0d0e7389 */ /* 0x000064000000000b */
[----:B01----:R-:W-:Y:S05]  /*52d0*/  ENDCOLLECTIVE ;  /* 0x000000000000791b */ /* 0x003fea0003800000 */
.L_x_143:
[----:B------:R-:W-:Y:S05]  /*52e0*/  BRA `(.L_x_144) ;  /* 0xffffffd400e07947 */ /* 0x000fea000383ffff */
.L_x_77:
[----:B------:R-:W-:Y:S01]  /*52f0*/  BSSY B0, `(.L_x_145) ;  /* 0x0000008000007945 */ /* 0x000fe20003800000 */
[----:B------:R-:W-:Y:S02]  /*5300*/  IMAD.MOV.U32 R23, RZ, RZ, R22 ;  /* 0x000000ffff177224 */ /* 0x000fe400078e0016 */
[----:B------:R-:W-:Y:S02]  /*5310*/  IMAD.MOV.U32 R25, RZ, RZ, RZ ;  /* 0x000000ffff197224 */ /* 0x000fe400078e00ff */
[----:B------:R-:W-:Y:S02]  /*5320*/  IMAD.MOV.U32 R26, RZ, RZ, 0x1f ;  /* 0x0000001fff1a7424 */ /* 0x000fe400078e00ff */
[----:B------:R-:W-:-:S07]  /*5330*/  IMAD.MOV.U32 R10, RZ, RZ, -0x1 ;  /* 0xffffffffff0a7424 */ /* 0x000fce00078e00ff */
[----:B-1234-:R-:W-:Y:S05]  /*5340*/  WARPSYNC.COLLECTIVE R10, `(.L_x_146) ;  /* 0x000000000a087348 */ /* 0x01efea0003c00000 */
[----:B------:R0:W0:Y:S02]  /*5350*/  SHFL.IDX P4, R22, R23, R25, R26 ;  /* 0x0000001917167389 */ /* 0x000024000008001a */
[----:B01234-:R-:W-:Y:S05]  /*5360*/  ENDCOLLECTIVE ;  /* 0x000000000000791b */ /* 0x01ffea0003800000 */
.L_x_146:
[----:B------:R-:W-:Y:S05]  /*5370*/  BSYNC B0 ;  /* 0x0000000000007941 */ /* 0x000fea0003800000 */
.L_x_145:
[----:B------:R-:W-:Y:S05]  /*5380*/  BRA `(.L_x_147) ;  /* 0xffffffd400c87947 */ /* 0x000fea000383ffff */
.L_x_78:
        /* <DEDUP_REMOVED lines=8> */
.L_x_149:
[----:B------:R-:W-:Y:S05]  /*5410*/  BSYNC B0 ;  /* 0x0000000000007941 */ /* 0x000fea0003800000 */
.L_x_148:
[----:B------:R-:W-:Y:S01]  /*5420*/  IMAD.MOV.U32 R14, RZ, RZ, R22 ;  /* 0x000000ffff0e7224 */ /* 0x000fe200078e0016 */
[C---:B------:R-:W-:Y:S01]  /*5430*/  ISETP.NE.AND P3, PT, R19.reuse, R16, PT ;  /* 0x000000101300720c */ /* 0x040fe20003f65270 */
[----:B------:R-:W-:Y:S02]  /*5440*/  IMAD.MOV.U32 R23, RZ, RZ, R2 ;  /* 0x000000ffff177224 */ /* 0x000fe400078e0002 */
[----:B------:R-:W-:Y:S01]  /*5450*/  IMAD.MOV.U32 R25, RZ, RZ, R14 ;  /* 0x000000ffff197224 */ /* 0x000fe200078e000e */
[----:B------:R-:W-:Y:S01]  /*5460*/  ISETP.NE.AND P0, PT, R19, R14, PT ;  /* 0x0000000e1300720c */ /* 0x000fe20003f05270 */
[----:B------:R-:W-:Y:S01]  /*5470*/  IMAD.MOV.U32 R26, RZ, RZ, 0x1f ;  /* 0x0000001fff1a7424 */ /* 0x000fe200078e00ff */
[----:B------:R-:W-:Y:S01]  /*5480*/  SEL R15, R15, RZ, P3 ;  /* 0x000000ff0f0f7207 */ /* 0x000fe20001800000 */
[----:B------:R-:W-:Y:S01]  /*5490*/  IMAD.MOV.U32 R10, RZ, RZ, -0x1 ;  /* 0xffffffffff0a7424 */ /* 0x000fe200078e00ff */
[----:B------:R-:W-:-:S09]  /*54a0*/  FSEL R9, R9, +INF , P3 ;  /* 0x7f80000009097808 */ /* 0x000fd20001800000 */
[----:B------:R-:W-:Y:S05]  /*54b0*/  WARPSYNC.COLLECTIVE R10, `(.L_x_150) ;  /* 0x000000000a087348 */ /* 0x000fea0003c00000 */
[----:B------:R0:W1:Y:S02]  /*54c0*/  SHFL.IDX P4, R22, R23, R25, R26 ;  /* 0x0000001917167389 */ /* 0x000064000008001a */
[----:B01----:R-:W-:Y:S05]  /*54d0*/  ENDCOLLECTIVE ;  /* 0x000000000000791b */ /* 0x003fea0003800000 */
.L_x_150:
[----:B------:R-:W-:-:S04]  /*54e0*/  IMAD.MOV.U32 R2, RZ, RZ, R22 ;  /* 0x000000ffff027224 */ /* 0x000fc800078e0016 */
[----:B------:R-:W-:-:S05]  /*54f0*/  @!P0 IMAD R4, R2, 0x4, R1 ;  /* 0x0000000402048824 */ /* 0x000fca00078e0201 */
[----:B------:R0:W-:Y:S04]  /*5500*/  @!P0 STL [R4], R17 ;  /* 0x0000001104008387 */ /* 0x0001e80000100800 */
[----:B------:R0:W-:Y:S01]  /*5510*/  @!P0 STL [R4+0x80], R20 ;  /* 0x0000801404008387 */ /* 0x0001e20000100800 */
[----:B------:R-:W-:-:S13]  /*5520*/  LOP3.LUT P0, RZ, R15, 0xff, RZ, 0xc0, !PT ;  /* 0x000000ff0fff7812 */ /* 0x000fda000780c0ff */
[----:B0-----:R-:W-:Y:S05]  /*5530*/  WARPSYNC.COLLECTIVE R10, `(.L_x_151) ;  /* 0x000000000a087348 */ /* 0x001fea0003c00000 */
[----:B------:R-:W-:Y:S01]  /*5540*/  VOTE.ANY R10, PT, P0 ;  /* 0x00000000000a7806 */ /* 0x000fe200000e0100 */
[----:B0-----:R-:W-:Y:S06]  /*5550*/  ENDCOLLECTIVE ;  /* 0x000000000000791b */ /* 0x001fec0003800000 */
.L_x_151:
[----:B------:R-:W-:Y:S05]  /*5560*/  BRA `(.L_x_152) ;  /* 0xffffffd400887947 */ /* 0x000fea000383ffff */
.L_x_153:
[----:B------:R-:W-:-:S00]  /*5570*/  BRA `(.L_x_153) ;  /* 0xfffffffc00fc7947 */ /* 0x000fc0000383ffff */
[----:B------:R-:W-:-:S00]  /*5580*/  NOP ;  /* 0x0000000000007918 */ /* 0x000fc00000000000 */
[----:B------:R-:W-:-:S00]  /*5590*/  NOP ;  /* 0x0000000000007918 */ /* 0x000fc00000000000 */
[----:B------:R-:W-:-:S00]  /*55a0*/  NOP ;  /* 0x0000000000007918 */ /* 0x000fc00000000000 */
[----:B------:R-:W-:-:S00]  /*55b0*/  NOP ;  /* 0x0000000000007918 */ /* 0x000fc00000000000 */
[----:B------:R-:W-:-:S00]  /*55c0*/  NOP ;  /* 0x0000000000007918 */ /* 0x000fc00000000000 */
[----:B------:R-:W-:-:S00]  /*55d0*/  NOP ;  /* 0x0000000000007918 */ /* 0x000fc00000000000 */
[----:B------:R-:W-:-:S00]  /*55e0*/  NOP ;  /* 0x0000000000007918 */ /* 0x000fc00000000000 */
[----:B------:R-:W-:-:S00]  /*55f0*/  NOP ;  /* 0x0000000000007918 */ /* 0x000fc00000000000 */
.L_x_154:


//--------------------- .nv.shared._Z13knn_kernel_2dPK6float2iS1_iP6PairIFiii --------------------------
	.section	.nv.shared._Z13knn_kernel_2dPK6float2iS1_iP6PairIFiii,"aw",@nobits
	.sectionflags	@""
	.align	16
	.zero		1024


//--------------------- .nv.shared.reserved.0     --------------------------
	.section	.nv.shared.reserved.0,"aw",@nobits
	.weak		__nv_reservedSMEM_offset_0_alias
	.size		__nv_reservedSMEM_offset_0_alias, 0, 64
	.other		__nv_reservedSMEM_offset_0_alias,@"STO_CUDA_RESERVED_SHARED STV_DEFAULT"
__nv_reservedSMEM_offset_0_alias:
	.zero		0
	.zero		64


//--------------------- .nv.constant0._Z13knn_kernel_2dPK6float2iS1_iP6PairIFiii --------------------------
	.section	.nv.constant0._Z13knn_kernel_2dPK6float2iS1_iP6PairIFiii,"a",@progbits
	.sectionflags	@""
	.align	4
.nv.constant0._Z13knn_kernel_2dPK6float2iS1_iP6PairIFiii:
	.zero		948


//--------------------- SYMBOLS --------------------------

	.type		.nv.reservedSmem.offset0,@object
	.size		.nv.reservedSmem.offset0,0x4
	.type		.nv.reservedSmem.cap,@object
	.size		.nv.reservedSmem.cap,0x4
